	.headerflags	@"EF_CUDA_TEXMODE_UNIFIED EF_CUDA_64BIT_ADDRESS EF_CUDA_ACCELERATORS EF_CUDA_SM90 EF_CUDA_VIRTUAL_SM(EF_CUDA_SM90)"
	.elftype	@"ET_EXEC"


//--------------------- .nv.info                  --------------------------
	.section	.nv.info,"",@"SHT_CUDA_INFO"
	.align	4


	//----- nvinfo : EIATTR_REGCOUNT
	.align		4
        /*0000*/ 	.byte	0x04, 0x2f
        /*0002*/ 	.short	(.L_3 - .L_2)
	.align		4
.L_2:
        /*0004*/ 	.word	index@(triton_poi_fused__native_batch_norm_legit_no_training_mul_softplus_tanh_14)
        /*0008*/ 	.word	0x00000020


	//----- nvinfo : EIATTR_MIN_STACK_SIZE
	.align		4
.L_3:
        /*000c*/ 	.byte	0x04, 0x12
        /*000e*/ 	.short	(.L_5 - .L_4)
	.align		4
.L_4:
        /*0010*/ 	.word	index@(triton_poi_fused__native_batch_norm_legit_no_training_mul_softplus_tanh_14)
        /*0014*/ 	.word	0x00000000


	//----- nvinfo : EIATTR_FRAME_SIZE
	.align		4
.L_5:
        /*0018*/ 	.byte	0x04, 0x11
        /*001a*/ 	.short	(.L_7 - .L_6)
	.align		4
.L_6:
        /*001c*/ 	.word	index@(triton_poi_fused__native_batch_norm_legit_no_training_mul_softplus_tanh_14)
        /*0020*/ 	.word	0x00000000


	//----- nvinfo : EIATTR_MIN_STACK_SIZE
	.align		4
.L_7:
        /*0024*/ 	.byte	0x04, 0x12
        /*0026*/ 	.short	(.L_9 - .L_8)
	.align		4
.L_8:
        /*0028*/ 	.word	index@(triton_poi_fused__native_batch_norm_legit_no_training_mul_softplus_tanh_14)
        /*002c*/ 	.word	0x00000000
.L_9:


//--------------------- .nv.info.triton_poi_fused__native_batch_norm_legit_no_training_mul_softplus_tanh_14 --------------------------
	.section	.nv.info.triton_poi_fused__native_batch_norm_legit_no_training_mul_softplus_tanh_14,"",@"SHT_CUDA_INFO"
	.sectionflags	@""
	.align	4


	//----- nvinfo : EIATTR_CUDA_API_VERSION
	.align		4
        /*0000*/ 	.byte	0x04, 0x37
        /*0002*/ 	.short	(.L_11 - .L_10)
.L_10:
        /*0004*/ 	.word	0x0000007c


	//----- nvinfo : EIATTR_KPARAM_INFO
	.align		4
.L_11:
        /*0008*/ 	.byte	0x04, 0x17
        /*000a*/ 	.short	(.L_13 - .L_12)
.L_12:
        /*000c*/ 	.word	0x00000000
        /*0010*/ 	.short	0x0006
        /*0012*/ 	.short	0x0030
        /*0014*/ 	.byte	0x00, 0xf0, 0x11, 0x00


	//----- nvinfo : EIATTR_KPARAM_INFO
	.align		4
.L_13:
        /*0018*/ 	.byte	0x04, 0x17
        /*001a*/ 	.short	(.L_15 - .L_14)
.L_14:
        /*001c*/ 	.word	0x00000000
        /*0020*/ 	.short	0x0005
        /*0022*/ 	.short	0x0028
        /*0024*/ 	.byte	0x00, 0xf4, 0x21, 0x00


	//----- nvinfo : EIATTR_KPARAM_INFO
	.align		4
.L_15:
        /*0028*/ 	.byte	0x04, 0x17
        /*002a*/ 	.short	(.L_17 - .L_16)
.L_16:
        /*002c*/ 	.word	0x00000000
        /*0030*/ 	.short	0x0004
        /*0032*/ 	.short	0x0020
        /*0034*/ 	.byte	0x00, 0xf4, 0x21, 0x00


	//----- nvinfo : EIATTR_KPARAM_INFO
	.align		4
.L_17:
        /*0038*/ 	.byte	0x04, 0x17
        /*003a*/ 	.short	(.L_19 - .L_18)
.L_18:
        /*003c*/ 	.word	0x00000000
        /*0040*/ 	.short	0x0003
        /*0042*/ 	.short	0x0018
        /*0044*/ 	.byte	0x00, 0xf4, 0x21, 0x00


	//----- nvinfo : EIATTR_KPARAM_INFO
	.align		4
.L_19:
        /*0048*/ 	.byte	0x04, 0x17
        /*004a*/ 	.short	(.L_21 - .L_20)
.L_20:
        /*004c*/ 	.word	0x00000000
        /*0050*/ 	.short	0x0002
        /*0052*/ 	.short	0x0010
        /*0054*/ 	.byte	0x00, 0xf4, 0x21, 0x00


	//----- nvinfo : EIATTR_KPARAM_INFO
	.align		4
.L_21:
        /*0058*/ 	.byte	0x04, 0x17
        /*005a*/ 	.short	(.L_23 - .L_22)
.L_22:
        /*005c*/ 	.word	0x00000000
        /*0060*/ 	.short	0x0001
        /*0062*/ 	.short	0x0008
        /*0064*/ 	.byte	0x00, 0xf4, 0x21, 0x00


	//----- nvinfo : EIATTR_KPARAM_INFO
	.align		4
.L_23:
        /*0068*/ 	.byte	0x04, 0x17
        /*006a*/ 	.short	(.L_25 - .L_24)
.L_24:
        /*006c*/ 	.word	0x00000000
        /*0070*/ 	.short	0x0000
        /*0072*/ 	.short	0x0000
        /*0074*/ 	.byte	0x00, 0xf4, 0x21, 0x00


	//----- nvinfo : EIATTR_SPARSE_MMA_MASK
	.align		4
.L_25:
        /*0078*/ 	.byte	0x03, 0x50
        /*007a*/ 	.short	0x0000


	//----- nvinfo : EIATTR_MAXREG_COUNT
	.align		4
        /*007c*/ 	.byte	0x03, 0x1b
        /*007e*/ 	.short	0x00ff


	//----- nvinfo : EIATTR_EXIT_INSTR_OFFSETS
	.align		4
        /*0080*/ 	.byte	0x04, 0x1c
        /*0082*/ 	.short	(.L_27 - .L_26)


	//   ....[0]....
.L_26:
        /*0084*/ 	.word	0x000023d0


	//----- nvinfo : EIATTR_REQNTID
	.align		4
.L_27:
        /*0088*/ 	.byte	0x04, 0x10
        /*008a*/ 	.short	(.L_29 - .L_28)
.L_28:
        /*008c*/ 	.word	0x00000080
        /*0090*/ 	.word	0x00000001
        /*0094*/ 	.word	0x00000001


	//----- nvinfo : EIATTR_CRS_STACK_SIZE
	.align		4
.L_29:
        /*0098*/ 	.byte	0x04, 0x1e
        /*009a*/ 	.short	(.L_31 - .L_30)
.L_30:
        /*009c*/ 	.word	0x00000000


	//----- nvinfo : EIATTR_CBANK_PARAM_SIZE
	.align		4
.L_31:
        /*00a0*/ 	.byte	0x03, 0x19
        /*00a2*/ 	.short	0x0034


	//----- nvinfo : EIATTR_PARAM_CBANK
	.align		4
        /*00a4*/ 	.byte	0x04, 0x0a
        /*00a6*/ 	.short	(.L_33 - .L_32)
	.align		4
.L_32:
        /*00a8*/ 	.word	index@(.nv.constant0.triton_poi_fused__native_batch_norm_legit_no_training_mul_softplus_tanh_14)
        /*00ac*/ 	.short	0x0210
        /*00ae*/ 	.short	0x0034


	//----- nvinfo : EIATTR_SW_WAR
	.align		4
.L_33:
        /*00b0*/ 	.byte	0x04, 0x36
        /*00b2*/ 	.short	(.L_35 - .L_34)
.L_34:
        /*00b4*/ 	.word	0x00000008
.L_35:


//--------------------- .nv.callgraph             --------------------------
	.section	.nv.callgraph,"",@"SHT_CUDA_CALLGRAPH"
	.align	4
	.sectionentsize	8
	.align		4
        /*0000*/ 	.word	0x00000000
	.align		4
        /*0004*/ 	.word	0xffffffff
	.align		4
        /*0008*/ 	.word	0x00000000
	.align		4
        /*000c*/ 	.word	0xfffffffe
	.align		4
        /*0010*/ 	.word	0x00000000
	.align		4
        /*0014*/ 	.word	0xfffffffd
	.align		4
        /*0018*/ 	.word	0x00000000
	.align		4
        /*001c*/ 	.word	0xfffffffc


//--------------------- .nv.constant4             --------------------------
	.section	.nv.constant4,"a",@progbits
	.align	8
	.align		8
.nv.constant4:
        /*0000*/ 	.dword	_$_str
	.align		8
        /*0008*/ 	.dword	_$_str_$_2


//--------------------- .text.triton_poi_fused__native_batch_norm_legit_no_training_mul_softplus_tanh_14 --------------------------
	.section	.text.triton_poi_fused__native_batch_norm_legit_no_training_mul_softplus_tanh_14,"ax",@progbits
	.align	128
        .global         triton_poi_fused__native_batch_norm_legit_no_training_mul_softplus_tanh_14
        .type           triton_poi_fused__native_batch_norm_legit_no_training_mul_softplus_tanh_14,@function
        .size           triton_poi_fused__native_batch_norm_legit_no_training_mul_softplus_tanh_14,(.L_x_41 - triton_poi_fused__native_batch_norm_legit_no_training_mul_softplus_tanh_14)
        .other          triton_poi_fused__native_batch_norm_legit_no_training_mul_softplus_tanh_14,@"STO_CUDA_ENTRY STV_DEFAULT"
triton_poi_fused__native_batch_norm_legit_no_training_mul_softplus_tanh_14:
.text.triton_poi_fused__native_batch_norm_legit_no_training_mul_softplus_tanh_14:
[----:B------:R-:W0:Y:S01]  /*0000*/  LDC R1, c[0x0][0x28] ;  /* 0x00000a00ff017b82 */ /* 0x000e220000000800 */
[----:B------:R-:W1:Y:S07]  /*0010*/  S2R R0, SR_TID.X ;  /* 0x0000000000007919 */ /* 0x000e6e0000002100 */
[----:B------:R-:W2:Y:S01]  /*0020*/  LDC.64 R4, c[0x0][0x228] ;  /* 0x00008a00ff047b82 */ /* 0x000ea20000000a00 */
[----:B------:R-:W-:Y:S01]  /*0030*/  ULDC.64 UR4, c[0x0][0x208] ;  /* 0x0000820000047ab9 */ /* 0x000fe20000000a00 */
[----:B------:R-:W3:Y:S06]  /*0040*/  S2R R7, SR_CTAID.X ;  /* 0x0000000000077919 */ /* 0x000eec0000002500 */
[----:B------:R-:W4:Y:S01]  /*0050*/  LDC.64 R8, c[0x0][0x220] ;  /* 0x00008800ff087b82 */ /* 0x000f220000000a00 */
[----:B------:R-:W-:-:S07]  /*0060*/  HFMA2.MMA R26, -RZ, RZ, 1.625, 0 ;  /* 0x3e800000ff1a7435 */ /* 0x000fce00000001ff */
[----:B------:R-:W5:Y:S08]  /*0070*/  LDC.64 R20, c[0x0][0x218] ;  /* 0x00008600ff147b82 */ /* 0x000f700000000a00 */
[----:B------:R-:W5:Y:S01]  /*0080*/  LDC.64 R12, c[0x0][0x230] ;  /* 0x00008c00ff0c7b82 */ /* 0x000f620000000a00 */
[----:B-1----:R-:W-:-:S07]  /*0090*/  SHF.L.U32 R0, R0, 0x2, RZ ;  /* 0x0000000200007819 */ /* 0x002fce00000006ff */
[----:B------:R-:W1:Y:S01]  /*00a0*/  LDC.64 R16, c[0x0][0x238] ;  /* 0x00008e00ff107b82 */ /* 0x000e620000000a00 */
[----:B---3--:R-:W-:Y:S02]  /*00b0*/  SHF.R.S32.HI R3, RZ, 0x15, R7 ;  /* 0x00000015ff037819 */ /* 0x008fe40000011407 */
[----:B------:R-:W-:Y:S02]  /*00c0*/  LOP3.LUT R0, R0, 0x1fc, RZ, 0xc0, !PT ;  /* 0x000001fc00007812 */ /* 0x000fe400078ec0ff */
[----:B------:R-:W-:Y:S02]  /*00d0*/  SGXT R3, R3, 0x1 ;  /* 0x000000010303781a */ /* 0x000fe40000000200 */
[----:B------:R-:W-:-:S04]  /*00e0*/  LEA R2, R7, R0, 0xa ;  /* 0x0000000007027211 */ /* 0x000fc800078e50ff */
[----:B------:R-:W-:-:S04]  /*00f0*/  LEA.HI R3, R3, R2, RZ, 0x5 ;  /* 0x0000000203037211 */ /* 0x000fc800078f28ff */
[----:B------:R-:W-:-:S04]  /*0100*/  LOP3.LUT R3, R3, 0xffffffe0, RZ, 0xc0, !PT ;  /* 0xffffffe003037812 */ /* 0x000fc800078ec0ff */
[----:B------:R-:W-:-:S05]  /*0110*/  IADD3 R19, R2, -R3, RZ ;  /* 0x8000000302137210 */ /* 0x000fca0007ffe0ff */
[----:B--2---:R-:W-:-:S06]  /*0120*/  IMAD.WIDE R4, R19, 0x4, R4 ;  /* 0x0000000413047825 */ /* 0x004fcc00078e0204 */
[----:B------:R-:W2:Y:S01]  /*0130*/  LDG.E.EL.128 R4, desc[UR4][R4.64] ;  /* 0x0000000404047981 */ /* 0x000ea2000c2e1d00 */
[----:B----4-:R-:W-:-:S04]  /*0140*/  IMAD.WIDE R8, R19, 0x4, R8 ;  /* 0x0000000413087825 */ /* 0x010fc800078e0208 */
[----:B-----5:R-:W-:Y:S02]  /*0150*/  IMAD.WIDE R20, R2, 0x4, R20 ;  /* 0x0000000402147825 */ /* 0x020fe400078e0214 */
[----:B------:R-:W3:Y:S02]  /*0160*/  LDG.E.EL.128 R8, desc[UR4][R8.64] ;  /* 0x0000000408087981 */ /* 0x000ee4000c2e1d00 */
[----:B0-----:R-:W-:-:S04]  /*0170*/  IMAD.WIDE R12, R19, 0x4, R12 ;  /* 0x00000004130c7825 */ /* 0x001fc800078e020c */
[----:B-1----:R-:W-:-:S04]  /*0180*/  IMAD.WIDE R16, R19, 0x4, R16 ;  /* 0x0000000413107825 */ /* 0x002fc800078e0210 */
[----:B--2---:R-:W-:Y:S01]  /*0190*/  FADD R0, R4, 9.9999997473787516356e-06 ;  /* 0x3727c5ac04007421 */ /* 0x004fe20000000000 */
[----:B------:R-:W-:Y:S01]  /*01a0*/  FADD R3, R5, 9.9999997473787516356e-06 ;  /* 0x3727c5ac05037421 */ /* 0x000fe20000000000 */
[----:B------:R-:W-:Y:S01]  /*01b0*/  FADD R6, R6, 9.9999997473787516356e-06 ;  /* 0x3727c5ac06067421 */ /* 0x000fe20000000000 */
[----:B------:R-:W-:-:S03]  /*01c0*/  FADD R7, R7, 9.9999997473787516356e-06 ;  /* 0x3727c5ac07077421 */ /* 0x000fc60000000000 */
[----:B------:R-:W0:Y:S08]  /*01d0*/  MUFU.SQRT R0, R0 ;  /* 0x0000000000007308 */ /* 0x000e300000002000 */
[----:B------:R-:W1:Y:S01]  /*01e0*/  MUFU.SQRT R24, R6 ;  /* 0x0000000600187308 */ /* 0x000e620000002000 */
[----:B0-----:R-:W-:-:S07]  /*01f0*/  FSETP.GT.AND P6, PT, R0, 8.50705917302346158658e+37, PT ;  /* 0x7e8000000000780b */ /* 0x001fce0003fc4000 */
[----:B------:R-:W0:Y:S01]  /*0200*/  MUFU.SQRT R3, R3 ;  /* 0x0000000300037308 */ /* 0x000e220000002000 */
[----:B------:R-:W-:Y:S02]  /*0210*/  FSETP.GEU.AND P5, PT, R0, 1.175494350822287508e-38, PT ;  /* 0x008000000000780b */ /* 0x000fe40003fae000 */
[----:B------:R-:W-:Y:S02]  /*0220*/  FSEL R4, R26, 1, P6 ;  /* 0x3f8000001a047808 */ /* 0x000fe40003000000 */
[----:B-1----:R-:W-:-:S03]  /*0230*/  FSETP.GT.AND P3, PT, R24, 8.50705917302346158658e+37, PT ;  /* 0x7e8000001800780b */ /* 0x002fc60003f64000 */
[----:B------:R-:W1:Y:S01]  /*0240*/  MUFU.SQRT R18, R7 ;  /* 0x0000000700127308 */ /* 0x000e620000002000 */
[----:B------:R-:W-:Y:S02]  /*0250*/  FSETP.GEU.AND P0, PT, R24, 1.175494350822287508e-38, PT ;  /* 0x008000001800780b */ /* 0x000fe40003f0e000 */
[----:B------:R-:W-:Y:S01]  /*0260*/  FSEL R15, R26, 1, P3 ;  /* 0x3f8000001a0f7808 */ /* 0x000fe20001800000 */
[----:B------:R-:W-:Y:S02]  /*0270*/  @P6 FMUL R0, R0, 0.25 ;  /* 0x3e80000000006820 */ /* 0x000fe40000400000 */
[----:B------:R-:W-:Y:S01]  /*0280*/  @!P5 FMUL R4, R4, 16777216 ;  /* 0x4b8000000404d820 */ /* 0x000fe20000400000 */
[C---:B0-----:R-:W-:Y:S01]  /*0290*/  FSETP.GT.AND P4, PT, R3.reuse, 8.50705917302346158658e+37, PT ;  /* 0x7e8000000300780b */ /* 0x041fe20003f84000 */
[----:B------:R-:W-:Y:S01]  /*02a0*/  @!P5 FMUL R0, R0, 16777216 ;  /* 0x4b8000000000d820 */ /* 0x000fe20000400000 */
[----:B------:R-:W-:Y:S02]  /*02b0*/  FSETP.GEU.AND P1, PT, R3, 1.175494350822287508e-38, PT ;  /* 0x008000000300780b */ /* 0x000fe40003f2e000 */
[----:B------:R-:W-:Y:S01]  /*02c0*/  FSEL R14, R26, 1, P4 ;  /* 0x3f8000001a0e7808 */ /* 0x000fe20002000000 */
[----:B------:R-:W-:Y:S01]  /*02d0*/  @P3 FMUL R24, R24, 0.25 ;  /* 0x3e80000018183820 */ /* 0x000fe20000400000 */
[----:B------:R-:W0:Y:S01]  /*02e0*/  MUFU.RCP R27, R0 ;  /* 0x00000000001b7308 */ /* 0x000e220000001000 */
[----:B-1----:R-:W-:-:S02]  /*02f0*/  FSETP.GT.AND P2, PT, R18, 8.50705917302346158658e+37, PT ;  /* 0x7e8000001200780b */ /* 0x002fc40003f44000 */
[----:B------:R-:W-:Y:S01]  /*0300*/  @!P0 FMUL R24, R24, 16777216 ;  /* 0x4b80000018188820 */ /* 0x000fe20000400000 */
[----:B------:R-:W-:-:S03]  /*0310*/  FSETP.GEU.AND P6, PT, R18, 1.175494350822287508e-38, PT ;  /* 0x008000001200780b */ /* 0x000fc60003fce000 */
[----:B------:R-:W-:Y:S02]  /*0320*/  @P4 FMUL R3, R3, 0.25 ;  /* 0x3e80000003034820 */ /* 0x000fe40000400000 */
[----:B------:R-:W1:Y:S02]  /*0330*/  MUFU.RCP R24, R24 ;  /* 0x0000001800187308 */ /* 0x000e640000001000 */
[----:B------:R-:W-:-:S03]  /*0340*/  @!P1 FMUL R3, R3, 16777216 ;  /* 0x4b80000003039820 */ /* 0x000fc60000400000 */
[----:B------:R-:W-:Y:S01]  /*0350*/  @P2 FMUL R18, R18, 0.25 ;  /* 0x3e80000012122820 */ /* 0x000fe20000400000 */
[----:B0-----:R-:W-:Y:S02]  /*0360*/  FMUL R27, R27, R4 ;  /* 0x000000041b1b7220 */ /* 0x001fe40000400000 */
[----:B------:R-:W0:Y:S01]  /*0370*/  MUFU.RCP R25, R3 ;  /* 0x0000000300197308 */ /* 0x000e220000001000 */
[----:B------:R-:W3:Y:S01]  /*0380*/  LDG.E.128 R4, desc[UR4][R20.64] ;  /* 0x0000000414047981 */ /* 0x000ee2000c1e1d00 */
[----:B------:R-:W-:Y:S01]  /*0390*/  @!P6 FMUL R18, R18, 16777216 ;  /* 0x4b8000001212e820 */ /* 0x000fe20000400000 */
[----:B------:R-:W-:Y:S01]  /*03a0*/  @!P1 FMUL R14, R14, 16777216 ;  /* 0x4b8000000e0e9820 */ /* 0x000fe20000400000 */
[----:B------:R-:W-:-:S04]  /*03b0*/  @!P0 FMUL R15, R15, 16777216 ;  /* 0x4b8000000f0f8820 */ /* 0x000fc80000400000 */
[----:B------:R2:W4:Y:S01]  /*03c0*/  MUFU.RCP R0, R18 ;  /* 0x0000001200007308 */ /* 0x0005220000001000 */
[----:B-1----:R-:W-:Y:S01]  /*03d0*/  FMUL R24, R24, R15 ;  /* 0x0000000f18187220 */ /* 0x002fe20000400000 */
[----:B------:R-:W5:Y:S01]  /*03e0*/  LDG.E.128 R20, desc[UR4][R20.64+0x800] ;  /* 0x0008000414147981 */ /* 0x000f62000c1e1d00 */
[----:B0-----:R-:W-:-:S03]  /*03f0*/  FMUL R25, R25, R14 ;  /* 0x0000000e19197220 */ /* 0x001fc60000400000 */
[----:B------:R-:W5:Y:S04]  /*0400*/  LDG.E.EL.128 R12, desc[UR4][R12.64] ;  /* 0x000000040c0c7981 */ /* 0x000f68000c2e1d00 */
[----:B--2---:R-:W2:Y:S01]  /*0410*/  LDG.E.EL.128 R16, desc[UR4][R16.64] ;  /* 0x0000000410107981 */ /* 0x004ea2000c2e1d00 */
[----:B------:R-:W-:-:S05]  /*0420*/  FSEL R3, R26, 1, P2 ;  /* 0x3f8000001a037808 */ /* 0x000fca0001000000 */
[----:B------:R-:W-:-:S04]  /*0430*/  @!P6 FMUL R3, R3, 16777216 ;  /* 0x4b8000000303e820 */ /* 0x000fc80000400000 */
[----:B----4-:R-:W-:Y:S01]  /*0440*/  FMUL R0, R0, R3 ;  /* 0x0000000300007220 */ /* 0x010fe20000400000 */
[----:B------:R-:W-:Y:S01]  /*0450*/  BSSY B0, `(.L_x_0) ;  /* 0x000003f000007945 */ /* 0x000fe20003800000 */
[----:B---3--:R-:W-:-:S04]  /*0460*/  FADD R4, R4, -R8 ;  /* 0x8000000804047221 */ /* 0x008fc80000000000 */
[----:B------:R-:W-:Y:S01]  /*0470*/  FMUL R3, R4, R27 ;  /* 0x0000001b04037220 */ /* 0x000fe20000400000 */
[----:B-----5:R-:W-:-:S03]  /*0480*/  FADD R29, R20, -R8 ;  /* 0x80000008141d7221 */ /* 0x020fc60000000000 */
[----:B--2---:R-:W-:-:S04]  /*0490*/  FFMA R3, R12, R3, R16 ;  /* 0x000000030c037223 */ /* 0x004fc80000000010 */
[----:B------:R-:W-:-:S05]  /*04a0*/  FMUL R8, R3, 1.4426950216293334961 ;  /* 0x3fb8aa3b03087820 */ /* 0x000fca0000400000 */
[----:B------:R-:W-:-:S13]  /*04b0*/  FSETP.GEU.AND P0, PT, R8, -126, PT ;  /* 0xc2fc00000800780b */ /* 0x000fda0003f0e000 */
[----:B------:R-:W-:-:S06]  /*04c0*/  @!P0 FMUL R8, R8, 0.5 ;  /* 0x3f00000008088820 */ /* 0x000fcc0000400000 */
[----:B------:R-:W0:Y:S01]  /*04d0*/  MUFU.EX2 R8, R8 ;  /* 0x0000000800087308 */ /* 0x000e220000000800 */
[----:B------:R-:W-:Y:S01]  /*04e0*/  FADD R4, R5, -R9 ;  /* 0x8000000905047221 */ /* 0x000fe20000000000 */
[----:B0-----:R-:W-:-:S04]  /*04f0*/  @!P0 FMUL R8, R8, R8 ;  /* 0x0000000808088220 */ /* 0x001fc80000400000 */
[----:B------:R-:W-:-:S05]  /*0500*/  FADD.FTZ.RZ R5, R8, 1 ;  /* 0x3f80000008057421 */ /* 0x000fca000001c000 */
[----:B------:R-:W-:Y:S01]  /*0510*/  IADD3 R5, R5, -0x3f400000, RZ ;  /* 0xc0c0000005057810 */ /* 0x000fe20007ffe0ff */
[----:B------:R-:W-:-:S03]  /*0520*/  FADD R28, R21, -R9 ;  /* 0x80000009151c7221 */ /* 0x000fc60000000000 */
[----:B------:R-:W-:-:S04]  /*0530*/  LOP3.LUT R5, R5, 0xff800000, RZ, 0xc0, !PT ;  /* 0xff80000005057812 */ /* 0x000fc800078ec0ff */
[----:B------:R-:W-:Y:S02]  /*0540*/  IADD3 R9, -R5, 0x40800000, RZ ;  /* 0x4080000005097810 */ /* 0x000fe40007ffe1ff */
[----:B------:R-:W-:-:S03]  /*0550*/  IADD3 R20, R8, -R5, RZ ;  /* 0x8000000508147210 */ /* 0x000fc60007ffe0ff */
[----:B------:R-:W-:Y:S01]  /*0560*/  FFMA.FTZ R9, R9, R26, -1 ;  /* 0xbf80000009097423 */ /* 0x000fe2000001001a */
[----:B------:R-:W-:-:S03]  /*0570*/  MOV R21, 0x3d39bf78 ;  /* 0x3d39bf7800157802 */ /* 0x000fc60000000f00 */
[----:B------:R-:W-:-:S04]  /*0580*/  FADD R20, R20, R9 ;  /* 0x0000000914147221 */ /* 0x000fc80000000000 */
[----:B------:R-:W-:-:S04]  /*0590*/  FFMA.FTZ R9, R20, -R21, 0.10546888411045074463 ;  /* 0x3dd8001214097423 */ /* 0x000fc80000010815 */
[----:B------:R-:W-:Y:S01]  /*05a0*/  FFMA.FTZ R9, R20, R9, -0.13229703903198242188 ;  /* 0xbe0778e014097423 */ /* 0x000fe20000010009 */
[----:B------:R-:W-:-:S03]  /*05b0*/  FMUL R4, R4, R25 ;  /* 0x0000001904047220 */ /* 0x000fc60000400000 */
[----:B------:R-:W-:Y:S01]  /*05c0*/  FFMA.FTZ R9, R20, R9, 0.14491446316242218018 ;  /* 0x3e14647514097423 */ /* 0x000fe20000010009 */
[----:B------:R-:W-:-:S03]  /*05d0*/  FFMA R4, R13, R4, R17 ;  /* 0x000000040d047223 */ /* 0x000fc60000000011 */
[----:B------:R-:W-:Y:S01]  /*05e0*/  FFMA.FTZ R9, R20, R9, -0.16641564667224884033 ;  /* 0xbe2a68dd14097423 */ /* 0x000fe20000010009 */
[----:B------:R-:W-:-:S03]  /*05f0*/  FMUL R26, R4, 1.4426950216293334961 ;  /* 0x3fb8aa3b041a7820 */ /* 0x000fc60000400000 */
[----:B------:R-:W-:Y:S02]  /*0600*/  FFMA.FTZ R9, R20, R9, 0.19988867640495300293 ;  /* 0x3e4caf9e14097423 */ /* 0x000fe40000010009 */
[----:B------:R-:W-:Y:S02]  /*0610*/  FSETP.GEU.AND P0, PT, R26, -126, PT ;  /* 0xc2fc00001a00780b */ /* 0x000fe40003f0e000 */
[----:B------:R-:W-:-:S04]  /*0620*/  FFMA.FTZ R9, R20, R9, -0.25000196695327758789 ;  /* 0xbe80004214097423 */ /* 0x000fc80000010009 */
[----:B------:R-:W-:-:S04]  /*0630*/  FFMA.FTZ R9, R20, R9, 0.33333510160446166992 ;  /* 0x3eaaaae614097423 */ /* 0x000fc80000010009 */
[----:B------:R-:W-:-:S04]  /*0640*/  FFMA.FTZ R9, R20, R9, -0.5 ;  /* 0xbf00000014097423 */ /* 0x000fc80000010009 */
[----:B------:R-:W-:Y:S01]  /*0650*/  FMUL R9, R20, R9 ;  /* 0x0000000914097220 */ /* 0x000fe20000400000 */
[----:B------:R-:W-:-:S03]  /*0660*/  @!P0 FMUL R26, R26, 0.5 ;  /* 0x3f0000001a1a8820 */ /* 0x000fc60000400000 */
[----:B------:R-:W-:Y:S02]  /*0670*/  FFMA.FTZ R20, R20, R9, R20 ;  /* 0x0000000914147223 */ /* 0x000fe40000010014 */
[----:B------:R-:W0:Y:S01]  /*0680*/  MUFU.EX2 R9, R26 ;  /* 0x0000001a00097308 */ /* 0x000e220000000800 */
[----:B------:R-:W-:-:S05]  /*0690*/  I2FP.F32.S32 R5, R5 ;  /* 0x0000000500057245 */ /* 0x000fca0000201400 */
[----:B------:R-:W-:-:S04]  /*06a0*/  FMUL R5, R5, 1.1920928955078125e-07 ;  /* 0x3400000005057820 */ /* 0x000fc80000400000 */
[----:B------:R-:W-:Y:S01]  /*06b0*/  FFMA.FTZ R20, R5, 0.69314718246459960938, R20 ;  /* 0x3f31721805147823 */ /* 0x000fe20000010014 */
[----:B0-----:R-:W-:-:S04]  /*06c0*/  @!P0 FMUL R9, R9, R9 ;  /* 0x0000000909098220 */ /* 0x001fc80000400000 */
[----:B------:R-:W-:Y:S01]  /*06d0*/  FADD.FTZ.RZ R5, R9, 1 ;  /* 0x3f80000009057421 */ /* 0x000fe2000001c000 */
[----:B------:R-:W-:-:S04]  /*06e0*/  FMUL R27, R29, R27 ;  /* 0x0000001b1d1b7220 */ /* 0x000fc80000400000 */
[----:B------:R-:W-:Y:S01]  /*06f0*/  IADD3 R5, R5, -0x3f400000, RZ ;  /* 0xc0c0000005057810 */ /* 0x000fe20007ffe0ff */
[----:B------:R-:W-:-:S03]  /*0700*/  FFMA R12, R12, R27, R16 ;  /* 0x0000001b0c0c7223 */ /* 0x000fc60000000010 */
[----:B------:R-:W-:Y:S01]  /*0710*/  LOP3.LUT R16, R5, 0xff800000, RZ, 0xc0, !PT ;  /* 0xff80000005107812 */ /* 0x000fe200078ec0ff */
[--C-:B------:R-:W-:Y:S01]  /*0720*/  FADD R5, R6, -R10.reuse ;  /* 0x8000000a06057221 */ /* 0x100fe20000000000 */
[----:B------:R-:W-:Y:S02]  /*0730*/  HFMA2.MMA R6, -RZ, RZ, 1.625, 0 ;  /* 0x3e800000ff067435 */ /* 0x000fe400000001ff */
[----:B------:R-:W-:Y:S01]  /*0740*/  IADD3 R29, -R16, 0x40800000, RZ ;  /* 0x40800000101d7810 */ /* 0x000fe20007ffe1ff */
[----:B------:R-:W-:Y:S01]  /*0750*/  FADD R27, R22, -R10 ;  /* 0x8000000a161b7221 */ /* 0x000fe20000000000 */
[----:B------:R-:W-:Y:S02]  /*0760*/  IADD3 R22, R9, -R16, RZ ;  /* 0x8000001009167210 */ /* 0x000fe40007ffe0ff */
[----:B------:R-:W-:-:S04]  /*0770*/  ISETP.GE.U32.AND P0, PT, R8, 0x7f800000, PT ;  /* 0x7f8000000800780c */ /* 0x000fc80003f06070 */
[----:B------:R-:W-:Y:S01]  /*0780*/  FFMA.FTZ R29, R29, R6, -1 ;  /* 0xbf8000001d1d7423 */ /* 0x000fe20000010006 */
[----:B------:R-:W-:-:S03]  /*0790*/  FMUL R28, R28, R25 ;  /* 0x000000191c1c7220 */ /* 0x000fc60000400000 */
[----:B------:R-:W-:-:S04]  /*07a0*/  FADD R22, R22, R29 ;  /* 0x0000001d16167221 */ /* 0x000fc80000000000 */
[----:B------:R-:W-:-:S04]  /*07b0*/  FFMA.FTZ R25, R22, -R21, 0.10546888411045074463 ;  /* 0x3dd8001216197423 */ /* 0x000fc80000010815 */
[----:B------:R-:W-:-:S04]  /*07c0*/  FFMA.FTZ R25, R22, R25, -0.13229703903198242188 ;  /* 0xbe0778e016197423 */ /* 0x000fc80000010019 */
[----:B------:R-:W-:Y:S01]  /*07d0*/  FFMA.FTZ R25, R22, R25, 0.14491446316242218018 ;  /* 0x3e14647516197423 */ /* 0x000fe20000010019 */
[----:B------:R-:W-:Y:S06]  /*07e0*/  @!P0 BRA `(.L_x_1) ;  /* 0x0000000000148947 */ /* 0x000fec0003800000 */
[----:B------:R-:W-:-:S13]  /*07f0*/  ISETP.GE.AND P0, PT, R8, -0x407fffff, PT ;  /* 0xbf8000010800780c */ /* 0x000fda0003f06270 */
[----:B------:R-:W-:-:S05]  /*0800*/  @P0 MOV R29, 0x7f800000 ;  /* 0x7f800000001d0802 */ /* 0x000fca0000000f00 */
[C---:B------:R-:W-:Y:S01]  /*0810*/  @P0 FFMA.FTZ R20, R8.reuse, R29, +INF ;  /* 0x7f80000008140423 */ /* 0x040fe2000001001d */
[----:B------:R-:W-:-:S04]  /*0820*/  FSETP.NEU.AND P0, PT, R8, RZ, PT ;  /* 0x000000ff0800720b */ /* 0x000fc80003f0d000 */
[----:B------:R-:W-:-:S09]  /*0830*/  FSEL R20, R20, -RZ, P0 ;  /* 0x800000ff14147208 */ /* 0x000fd20000000000 */
.L_x_1:
[----:B------:R-:W-:Y:S05]  /*0840*/  BSYNC B0 ;  /* 0x0000000000007941 */ /* 0x000fea0003800000 */
.L_x_0:
[C---:B------:R-:W-:Y:S01]  /*0850*/  FFMA.FTZ R25, R22.reuse, R25, -0.16641564667224884033 ;  /* 0xbe2a68dd16197423 */ /* 0x040fe20000010019 */
[----:B------:R-:W-:Y:S01]  /*0860*/  FMUL R5, R5, R24 ;  /* 0x0000001805057220 */ /* 0x000fe20000400000 */
[----:B------:R-:W-:Y:S01]  /*0870*/  FADD R7, R7, -R11 ;  /* 0x8000000b07077221 */ /* 0x000fe20000000000 */
[----:B------:R-:W-:Y:S01]  /*0880*/  FFMA R13, R13, R28, R17 ;  /* 0x0000001c0d0d7223 */ /* 0x000fe20000000011 */
[----:B------:R-:W-:Y:S01]  /*0890*/  FFMA.FTZ R25, R22, R25, 0.19988867640495300293 ;  /* 0x3e4caf9e16197423 */ /* 0x000fe20000010019 */
[--C-:B------:R-:W-:Y:S01]  /*08a0*/  FFMA R10, R14, R5, R18.reuse ;  /* 0x000000050e0a7223 */ /* 0x100fe20000000012 */
[----:B------:R-:W-:Y:S01]  /*08b0*/  FMUL R26, R7, R0 ;  /* 0x00000000071a7220 */ /* 0x000fe20000400000 */
[----:B------:R-:W-:Y:S01]  /*08c0*/  FMUL R27, R24, R27 ;  /* 0x0000001b181b7220 */ /* 0x000fe20000400000 */
[----:B------:R-:W-:Y:S01]  /*08d0*/  FFMA.FTZ R5, R22, R25, -0.25000196695327758789 ;  /* 0xbe80004216057423 */ /* 0x000fe20000010019 */
[----:B------:R-:W-:Y:S01]  /*08e0*/  FMUL R25, R10, 1.4426950216293334961 ;  /* 0x3fb8aa3b0a197820 */ /* 0x000fe20000400000 */
[----:B------:R-:W-:Y:S01]  /*08f0*/  FADD R23, R23, -R11 ;  /* 0x8000000b17177221 */ /* 0x000fe20000000000 */
[----:B------:R-:W-:Y:S01]  /*0900*/  FFMA R14, R14, R27, R18 ;  /* 0x0000001b0e0e7223 */ /* 0x000fe20000000012 */
[----:B------:R-:W-:Y:S01]  /*0910*/  FFMA.FTZ R5, R22, R5, 0.33333510160446166992 ;  /* 0x3eaaaae616057423 */ /* 0x000fe20000010005 */
[----:B------:R-:W-:Y:S01]  /*0920*/  FMUL R27, R13, 1.4426950216293334961 ;  /* 0x3fb8aa3b0d1b7820 */ /* 0x000fe20000400000 */
[----:B------:R-:W-:Y:S01]  /*0930*/  FSETP.GEU.AND P0, PT, R25, -126, PT ;  /* 0xc2fc00001900780b */ /* 0x000fe20003f0e000 */
[----:B------:R-:W-:Y:S01]  /*0940*/  FMUL R0, R0, R23 ;  /* 0x0000001700007220 */ /* 0x000fe20000400000 */
[----:B------:R-:W-:Y:S01]  /*0950*/  FFMA.FTZ R5, R22, R5, -0.5 ;  /* 0xbf00000016057423 */ /* 0x000fe20000010005 */
[----:B------:R-:W-:Y:S01]  /*0960*/  FMUL R23, R12, 1.4426950216293334961 ;  /* 0x3fb8aa3b0c177820 */ /* 0x000fe20000400000 */
[----:B------:R-:W-:Y:S02]  /*0970*/  BSSY B0, `(.L_x_2) ;  /* 0x000004a000007945 */ /* 0x000fe40003800000 */
[----:B------:R-:W-:-:S04]  /*0980*/  FMUL R5, R22, R5 ;  /* 0x0000000516057220 */ /* 0x000fc80000400000 */
[----:B------:R-:W-:Y:S01]  /*0990*/  FFMA.FTZ R8, R22, R5, R22 ;  /* 0x0000000516087223 */ /* 0x000fe20000010016 */
[C-C-:B------:R-:W-:Y:S01]  /*09a0*/  FFMA R5, R15.reuse, R26, R19.reuse ;  /* 0x0000001a0f057223 */ /* 0x140fe20000000013 */
[----:B------:R-:W-:Y:S01]  /*09b0*/  FFMA R15, R15, R0, R19 ;  /* 0x000000000f0f7223 */ /* 0x000fe20000000013 */
[----:B------:R-:W-:Y:S02]  /*09c0*/  @!P0 FMUL R25, R25, 0.5 ;  /* 0x3f00000019198820 */ /* 0x000fe40000400000 */
[----:B------:R-:W-:Y:S02]  /*09d0*/  FMUL R26, R5, 1.4426950216293334961 ;  /* 0x3fb8aa3b051a7820 */ /* 0x000fe40000400000 */
[----:B------:R-:W0:Y:S03]  /*09e0*/  MUFU.EX2 R7, R25 ;  /* 0x0000001900077308 */ /* 0x000e260000000800 */
[----:B------:R-:W-:Y:S01]  /*09f0*/  FSETP.GEU.AND P1, PT, R26, -126, PT ;  /* 0xc2fc00001a00780b */ /* 0x000fe20003f2e000 */
[----:B0-----:R-:W-:-:S12]  /*0a00*/  @!P0 FMUL R7, R7, R7 ;  /* 0x0000000707078220 */ /* 0x001fd80000400000 */
[----:B------:R-:W-:Y:S01]  /*0a10*/  @!P1 FMUL R26, R26, 0.5 ;  /* 0x3f0000001a1a9820 */ /* 0x000fe20000400000 */
[----:B------:R-:W-:Y:S01]  /*0a20*/  FSETP.GEU.AND P0, PT, R23, -126, PT ;  /* 0xc2fc00001700780b */ /* 0x000fe20003f0e000 */
[----:B------:R-:W-:Y:S02]  /*0a30*/  FADD.FTZ.RZ R22, R7, 1 ;  /* 0x3f80000007167421 */ /* 0x000fe4000001c000 */
[----:B------:R-:W0:Y:S03]  /*0a40*/  MUFU.EX2 R17, R26 ;  /* 0x0000001a00117308 */ /* 0x000e260000000800 */
[----:B------:R-:W-:-:S04]  /*0a50*/  IADD3 R22, R22, -0x3f400000, RZ ;  /* 0xc0c0000016167810 */ /* 0x000fc80007ffe0ff */
[----:B------:R-:W-:-:S03]  /*0a60*/  LOP3.LUT R22, R22, 0xff800000, RZ, 0xc0, !PT ;  /* 0xff80000016167812 */ /* 0x000fc600078ec0ff */
[----:B------:R-:W-:Y:S01]  /*0a70*/  @!P0 FMUL R23, R23, 0.5 ;  /* 0x3f00000017178820 */ /* 0x000fe20000400000 */
[----:B------:R-:W-:Y:S02]  /*0a80*/  IADD3 R25, -R22, 0x40800000, RZ ;  /* 0x4080000016197810 */ /* 0x000fe40007ffe1ff */
[----:B------:R-:W-:Y:S01]  /*0a90*/  IADD3 R18, R7, -R22, RZ ;  /* 0x8000001607127210 */ /* 0x000fe20007ffe0ff */
[----:B0-----:R-:W-:Y:S01]  /*0aa0*/  @!P1 FMUL R17, R17, R17 ;  /* 0x0000001111119220 */ /* 0x001fe20000400000 */
[----:B------:R-:W-:Y:S01]  /*0ab0*/  FSETP.GEU.AND P1, PT, R27, -126, PT ;  /* 0xc2fc00001b00780b */ /* 0x000fe20003f2e000 */
[----:B------:R-:W-:Y:S02]  /*0ac0*/  FFMA.FTZ R25, R25, R6, -1 ;  /* 0xbf80000019197423 */ /* 0x000fe40000010006 */
[----:B------:R-:W-:Y:S02]  /*0ad0*/  FADD.FTZ.RZ R24, R17, 1 ;  /* 0x3f80000011187421 */ /* 0x000fe4000001c000 */
[----:B------:R-:W-:-:S03]  /*0ae0*/  FADD R18, R18, R25 ;  /* 0x0000001912127221 */ /* 0x000fc60000000000 */
[----:B------:R-:W-:Y:S01]  /*0af0*/  IADD3 R24, R24, -0x3f400000, RZ ;  /* 0xc0c0000018187810 */ /* 0x000fe20007ffe0ff */
[----:B------:R-:W-:-:S03]  /*0b00*/  FFMA.FTZ R11, R18, -R21, 0.10546888411045074463 ;  /* 0x3dd80012120b7423 */ /* 0x000fc60000010815 */
[----:B------:R-:W-:Y:S01]  /*0b10*/  LOP3.LUT R24, R24, 0xff800000, RZ, 0xc0, !PT ;  /* 0xff80000018187812 */ /* 0x000fe200078ec0ff */
[C---:B------:R-:W-:Y:S01]  /*0b20*/  FFMA.FTZ R11, R18.reuse, R11, -0.13229703903198242188 ;  /* 0xbe0778e0120b7423 */ /* 0x040fe2000001000b */
[----:B------:R-:W-:Y:S02]  /*0b30*/  @!P1 FMUL R27, R27, 0.5 ;  /* 0x3f0000001b1b9820 */ /* 0x000fe40000400000 */
[----:B------:R-:W-:Y:S01]  /*0b40*/  IADD3 R25, -R24, 0x40800000, RZ ;  /* 0x4080000018197810 */ /* 0x000fe20007ffe1ff */
[----:B------:R-:W-:Y:S01]  /*0b50*/  FFMA.FTZ R11, R18, R11, 0.14491446316242218018 ;  /* 0x3e146475120b7423 */ /* 0x000fe2000001000b */
[----:B------:R-:W-:-:S03]  /*0b60*/  IADD3 R28, R17, -R24, RZ ;  /* 0x80000018111c7210 */ /* 0x000fc60007ffe0ff */
[----:B------:R-:W-:Y:S01]  /*0b70*/  FFMA.FTZ R25, R25, R6, -1 ;  /* 0xbf80000019197423 */ /* 0x000fe20000010006 */
[----:B------:R-:W-:-:S03]  /*0b80*/  FFMA.FTZ R11, R18, R11, -0.16641564667224884033 ;  /* 0xbe2a68dd120b7423 */ /* 0x000fc6000001000b */
[----:B------:R-:W-:Y:S01]  /*0b90*/  FADD R28, R28, R25 ;  /* 0x000000191c1c7221 */ /* 0x000fe20000000000 */
[----:B------:R-:W-:-:S03]  /*0ba0*/  FFMA.FTZ R11, R18, R11, 0.19988867640495300293 ;  /* 0x3e4caf9e120b7423 */ /* 0x000fc6000001000b */
[----:B------:R-:W-:Y:S01]  /*0bb0*/  FFMA.FTZ R19, R28, -R21, 0.10546888411045074463 ;  /* 0x3dd800121c137423 */ /* 0x000fe20000010815 */
[----:B------:R-:W-:-:S03]  /*0bc0*/  FFMA.FTZ R11, R18, R11, -0.25000196695327758789 ;  /* 0xbe800042120b7423 */ /* 0x000fc6000001000b */
[----:B------:R-:W-:Y:S01]  /*0bd0*/  FFMA.FTZ R25, R28, R19, -0.13229703903198242188 ;  /* 0xbe0778e01c197423 */ /* 0x000fe20000010013 */
[----:B------:R-:W-:Y:S02]  /*0be0*/  FFMA.FTZ R19, R18, R11, 0.33333510160446166992 ;  /* 0x3eaaaae612137423 */ /* 0x000fe4000001000b */
[----:B------:R-:W0:Y:S01]  /*0bf0*/  MUFU.EX2 R11, R23 ;  /* 0x00000017000b7308 */ /* 0x000e220000000800 */
[----:B------:R-:W-:Y:S01]  /*0c00*/  FFMA.FTZ R25, R28, R25, 0.14491446316242218018 ;  /* 0x3e1464751c197423 */ /* 0x000fe20000010019 */
[----:B------:R-:W-:-:S03]  /*0c10*/  FFMA.FTZ R19, R18, R19, -0.5 ;  /* 0xbf00000012137423 */ /* 0x000fc60000010013 */
[----:B------:R-:W-:Y:S01]  /*0c20*/  FFMA.FTZ R25, R28, R25, -0.16641564667224884033 ;  /* 0xbe2a68dd1c197423 */ /* 0x000fe20000010019 */
[----:B------:R-:W-:-:S03]  /*0c30*/  FMUL R19, R18, R19 ;  /* 0x0000001312137220 */ /* 0x000fc60000400000 */
[----:B------:R-:W-:Y:S01]  /*0c40*/  FFMA.FTZ R25, R28, R25, 0.19988867640495300293 ;  /* 0x3e4caf9e1c197423 */ /* 0x000fe20000010019 */
[----:B------:R-:W-:Y:S01]  /*0c50*/  FFMA.FTZ R0, R18, R19, R18 ;  /* 0x0000001312007223 */ /* 0x000fe20000010012 */
[----:B------:R-:W-:Y:S02]  /*0c60*/  I2FP.F32.S32 R19, R16 ;  /* 0x0000001000137245 */ /* 0x000fe40000201400 */
[C---:B------:R-:W-:Y:S01]  /*0c70*/  FFMA.FTZ R25, R28.reuse, R25, -0.25000196695327758789 ;  /* 0xbe8000421c197423 */ /* 0x040fe20000010019 */
[----:B0-----:R-:W-:Y:S01]  /*0c80*/  @!P0 FMUL R11, R11, R11 ;  /* 0x0000000b0b0b8220 */ /* 0x001fe20000400000 */
[----:B------:R-:W-:Y:S02]  /*0c90*/  ISETP.GE.U32.AND P0, PT, R9, 0x7f800000, PT ;  /* 0x7f8000000900780c */ /* 0x000fe40003f06070 */
[----:B------:R-:W-:Y:S01]  /*0ca0*/  FFMA.FTZ R25, R28, R25, 0.33333510160446166992 ;  /* 0x3eaaaae61c197423 */ /* 0x000fe20000010019 */
[----:B------:R-:W-:Y:S01]  /*0cb0*/  FMUL R19, R19, 1.1920928955078125e-07 ;  /* 0x3400000013137820 */ /* 0x000fe20000400000 */
[----:B------:R-:W-:-:S02]  /*0cc0*/  FADD.FTZ.RZ R18, R11, 1 ;  /* 0x3f8000000b127421 */ /* 0x000fc4000001c000 */
[C---:B------:R-:W-:Y:S01]  /*0cd0*/  FFMA.FTZ R25, R28.reuse, R25, -0.5 ;  /* 0xbf0000001c197423 */ /* 0x040fe20000010019 */
[----:B------:R-:W-:Y:S02]  /*0ce0*/  FFMA.FTZ R19, R19, 0.69314718246459960938, R8 ;  /* 0x3f31721813137823 */ /* 0x000fe40000010008 */
[----:B------:R-:W-:Y:S01]  /*0cf0*/  IADD3 R18, R18, -0x3f400000, RZ ;  /* 0xc0c0000012127810 */ /* 0x000fe20007ffe0ff */
[----:B------:R-:W-:-:S03]  /*0d00*/  FMUL R25, R28, R25 ;  /* 0x000000191c197220 */ /* 0x000fc60000400000 */
[----:B------:R-:W-:Y:S01]  /*0d10*/  LOP3.LUT R26, R18, 0xff800000, RZ, 0xc0, !PT ;  /* 0xff800000121a7812 */ /* 0x000fe200078ec0ff */
[----:B------:R-:W-:Y:S01]  /*0d20*/  FFMA.FTZ R25, R28, R25, R28 ;  /* 0x000000191c197223 */ /* 0x000fe2000001001c */
[----:B------:R-:W0:Y:S02]  /*0d30*/  MUFU.EX2 R18, R27 ;  /* 0x0000001b00127308 */ /* 0x000e240000000800 */
[----:B------:R-:W-:Y:S02]  /*0d40*/  IADD3 R23, -R26, 0x40800000, RZ ;  /* 0x408000001a177810 */ /* 0x000fe40007ffe1ff */
[----:B------:R-:W-:-:S03]  /*0d50*/  IADD3 R16, R11, -R26, RZ ;  /* 0x8000001a0b107210 */ /* 0x000fc60007ffe0ff */
[----:B------:R-:W-:-:S04]  /*0d60*/  FFMA.FTZ R23, R23, R6, -1 ;  /* 0xbf80000017177423 */ /* 0x000fc80000010006 */
[----:B------:R-:W-:-:S04]  /*0d70*/  FADD R16, R16, R23 ;  /* 0x0000001710107221 */ /* 0x000fc80000000000 */
[----:B------:R-:W-:Y:S01]  /*0d80*/  FFMA.FTZ R23, R16, -R21, 0.10546888411045074463 ;  /* 0x3dd8001210177423 */ /* 0x000fe20000010815 */
[----:B0-----:R-:W-:-:S03]  /*0d90*/  @!P1 FMUL R18, R18, R18 ;  /* 0x0000001212129220 */ /* 0x001fc60000400000 */
[----:B------:R-:W-:Y:S01]  /*0da0*/  FFMA.FTZ R23, R16, R23, -0.13229703903198242188 ;  /* 0xbe0778e010177423 */ /* 0x000fe20000010017 */
[----:B------:R-:W-:Y:S06]  /*0db0*/  @!P0 BRA `(.L_x_3) ;  /* 0x0000000000148947 */ /* 0x000fec0003800000 */
[----:B------:R-:W-:-:S13]  /*0dc0*/  ISETP.GE.AND P0, PT, R9, -0x407fffff, PT ;  /* 0xbf8000010900780c */ /* 0x000fda0003f06270 */
[----:B------:R-:W-:-:S05]  /*0dd0*/  @P0 MOV R8, 0x7f800000 ;  /* 0x7f80000000080802 */ /* 0x000fca0000000f00 */
[C---:B------:R-:W-:Y:S01]  /*0de0*/  @P0 FFMA.FTZ R19, R9.reuse, R8, +INF ;  /* 0x7f80000009130423 */ /* 0x040fe20000010008 */
[----:B------:R-:W-:-:S04]  /*0df0*/  FSETP.NEU.AND P0, PT, R9, RZ, PT ;  /* 0x000000ff0900720b */ /* 0x000fc80003f0d000 */
[----:B------:R-:W-:-:S09]  /*0e00*/  FSEL R19, R19, -RZ, P0 ;  /* 0x800000ff13137208 */ /* 0x000fd20000000000 */
.L_x_3:
[----:B------:R-:W-:Y:S05]  /*0e10*/  BSYNC B0 ;  /* 0x0000000000007941 */ /* 0x000fea0003800000 */
.L_x_2:
[----:B------:R-:W-:Y:S01]  /*0e20*/  FADD.FTZ.RZ R8, R18, 1 ;  /* 0x3f80000012087421 */ /* 0x000fe2000001c000 */
[----:B------:R-:W-:Y:S01]  /*0e30*/  FFMA.FTZ R23, R16, R23, 0.14491446316242218018 ;  /* 0x3e14647510177423 */ /* 0x000fe20000010017 */
[----:B------:R-:W-:Y:S01]  /*0e40*/  FMUL R28, R14, 1.4426950216293334961 ;  /* 0x3fb8aa3b0e1c7820 */ /* 0x000fe20000400000 */
[----:B------:R-:W-:Y:S01]  /*0e50*/  I2FP.F32.S32 R24, R24 ;  /* 0x0000001800187245 */ /* 0x000fe20000201400 */
[----:B------:R-:W-:Y:S01]  /*0e60*/  BSSY B0, `(.L_x_4) ;  /* 0x0000061000007945 */ /* 0x000fe20003800000 */
[----:B------:R-:W-:Y:S01]  /*0e70*/  FFMA.FTZ R23, R16, R23, -0.16641564667224884033 ;  /* 0xbe2a68dd10177423 */ /* 0x000fe20000010017 */
[----:B------:R-:W-:Y:S02]  /*0e80*/  IADD3 R8, R8, -0x3f400000, RZ ;  /* 0xc0c0000008087810 */ /* 0x000fe40007ffe0ff */
[----:B------:R-:W-:Y:S01]  /*0e90*/  FSETP.GEU.AND P0, PT, R28, -126, PT ;  /* 0xc2fc00001c00780b */ /* 0x000fe20003f0e000 */
[----:B------:R-:W-:Y:S01]  /*0ea0*/  FFMA.FTZ R23, R16, R23, 0.19988867640495300293 ;  /* 0x3e4caf9e10177423 */ /* 0x000fe20000010017 */
[----:B------:R-:W-:Y:S01]  /*0eb0*/  LOP3.LUT R27, R8, 0xff800000, RZ, 0xc0, !PT ;  /* 0xff800000081b7812 */ /* 0x000fe200078ec0ff */
[----:B------:R-:W-:Y:S01]  /*0ec0*/  FMUL R24, R24, 1.1920928955078125e-07 ;  /* 0x3400000018187820 */ /* 0x000fe20000400000 */
[----:B------:R-:W-:Y:S01]  /*0ed0*/  I2FP.F32.S32 R26, R26 ;  /* 0x0000001a001a7245 */ /* 0x000fe20000201400 */
[----:B------:R-:W-:Y:S01]  /*0ee0*/  FFMA.FTZ R23, R16, R23, -0.25000196695327758789 ;  /* 0xbe80004210177423 */ /* 0x000fe20000010017 */
[----:B------:R-:W-:-:S02]  /*0ef0*/  IADD3 R9, -R27, 0x40800000, RZ ;  /* 0x408000001b097810 */ /* 0x000fc40007ffe1ff */
[----:B------:R-:W-:Y:S01]  /*0f00*/  IADD3 R8, R18, -R27, RZ ;  /* 0x8000001b12087210 */ /* 0x000fe20007ffe0ff */
[----:B------:R-:W-:Y:S01]  /*0f10*/  FFMA.FTZ R23, R16, R23, 0.33333510160446166992 ;  /* 0x3eaaaae610177423 */ /* 0x000fe20000010017 */
[----:B------:R-:W-:Y:S01]  /*0f20*/  FMUL R26, R26, 1.1920928955078125e-07 ;  /* 0x340000001a1a7820 */ /* 0x000fe20000400000 */
[----:B------:R-:W-:Y:S01]  /*0f30*/  FFMA.FTZ R9, R9, R6, -1 ;  /* 0xbf80000009097423 */ /* 0x000fe20000010006 */
[----:B------:R-:W-:Y:S01]  /*0f40*/  I2FP.F32.S32 R27, R27 ;  /* 0x0000001b001b7245 */ /* 0x000fe20000201400 */
[----:B------:R-:W-:Y:S01]  /*0f50*/  FFMA.FTZ R23, R16, R23, -0.5 ;  /* 0xbf00000010177423 */ /* 0x000fe20000010017 */
[----:B------:R-:W-:Y:S01]  /*0f60*/  @!P0 FMUL R28, R28, 0.5 ;  /* 0x3f0000001c1c8820 */ /* 0x000fe20000400000 */
[----:B------:R-:W-:Y:S01]  /*0f70*/  FADD R8, R8, R9 ;  /* 0x0000000908087221 */ /* 0x000fe20000000000 */
[----:B------:R-:W-:Y:S01]  /*0f80*/  ISETP.GE.U32.AND P6, PT, R7, 0x7f800000, PT ;  /* 0x7f8000000700780c */ /* 0x000fe20003fc6070 */
[----:B------:R-:W-:Y:S01]  /*0f90*/  FMUL R9, R16, R23 ;  /* 0x0000001710097220 */ /* 0x000fe20000400000 */
[----:B------:R-:W-:Y:S01]  /*0fa0*/  FMUL R27, R27, 1.1920928955078125e-07 ;  /* 0x340000001b1b7820 */ /* 0x000fe20000400000 */
[----:B------:R-:W-:Y:S01]  /*0fb0*/  FFMA.FTZ R23, R8, -R21, 0.10546888411045074463 ;  /* 0x3dd8001208177423 */ /* 0x000fe20000010815 */
[----:B------:R-:W-:Y:S01]  /*0fc0*/  I2FP.F32.S32 R22, R22 ;  /* 0x0000001600167245 */ /* 0x000fe20000201400 */
[----:B------:R-:W-:Y:S01]  /*0fd0*/  FFMA.FTZ R9, R16, R9, R16 ;  /* 0x0000000910097223 */ /* 0x000fe20000010010 */
[----:B------:R-:W-:Y:S01]  /*0fe0*/  FFMA.FTZ R16, R24, 0.69314718246459960938, R25 ;  /* 0x3f31721818107823 */ /* 0x000fe20000010019 */
[----:B------:R-:W-:Y:S01]  /*0ff0*/  FFMA.FTZ R23, R8, R23, -0.13229703903198242188 ;  /* 0xbe0778e008177423 */ /* 0x000fe20000010017 */
[----:B------:R-:W-:Y:S01]  /*1000*/  ISETP.GE.U32.AND P1, PT, R17, 0x7f800000, PT ;  /* 0x7f8000001100780c */ /* 0x000fe20003f26070 */
[----:B------:R-:W-:Y:S01]  /*1010*/  FFMA.FTZ R9, R26, 0.69314718246459960938, R9 ;  /* 0x3f3172181a097823 */ /* 0x000fe20000010009 */
[----:B------:R-:W-:Y:S01]  /*1020*/  ISETP.GE.U32.AND P2, PT, R11, 0x7f800000, PT ;  /* 0x7f8000000b00780c */ /* 0x000fe20003f46070 */
[----:B------:R-:W-:Y:S01]  /*1030*/  FFMA.FTZ R23, R8, R23, 0.14491446316242218018 ;  /* 0x3e14647508177423 */ /* 0x000fe20000010017 */
[----:B------:R-:W-:-:S03]  /*1040*/  ISETP.GE.U32.AND P3, PT, R18, 0x7f800000, PT ;  /* 0x7f8000001200780c */ /* 0x000fc60003f66070 */
[----:B------:R-:W-:-:S04]  /*1050*/  FFMA.FTZ R23, R8, R23, -0.16641564667224884033 ;  /* 0xbe2a68dd08177423 */ /* 0x000fc80000010017 */
[----:B------:R-:W-:-:S04]  /*1060*/  FFMA.FTZ R23, R8, R23, 0.19988867640495300293 ;  /* 0x3e4caf9e08177423 */ /* 0x000fc80000010017 */
[----:B------:R-:W-:-:S04]  /*1070*/  FFMA.FTZ R23, R8, R23, -0.25000196695327758789 ;  /* 0xbe80004208177423 */ /* 0x000fc80000010017 */
[C---:B------:R-:W-:Y:S02]  /*1080*/  FFMA.FTZ R29, R8.reuse, R23, 0.33333510160446166992 ;  /* 0x3eaaaae6081d7423 */ /* 0x040fe40000010017 */
[----:B------:R-:W0:Y:S02]  /*1090*/  MUFU.EX2 R23, R28 ;  /* 0x0000001c00177308 */ /* 0x000e240000000800 */
[----:B------:R-:W-:-:S04]  /*10a0*/  FFMA.FTZ R29, R8, R29, -0.5 ;  /* 0xbf000000081d7423 */ /* 0x000fc8000001001d */
[----:B------:R-:W-:-:S04]  /*10b0*/  FMUL R29, R8, R29 ;  /* 0x0000001d081d7220 */ /* 0x000fc80000400000 */
[----:B------:R-:W-:Y:S01]  /*10c0*/  FFMA.FTZ R8, R8, R29, R8 ;  /* 0x0000001d08087223 */ /* 0x000fe20000010008 */
[----:B------:R-:W-:-:S03]  /*10d0*/  FMUL R29, R15, 1.4426950216293334961 ;  /* 0x3fb8aa3b0f1d7820 */ /* 0x000fc60000400000 */
[----:B------:R-:W-:Y:S01]  /*10e0*/  FFMA.FTZ R8, R27, 0.69314718246459960938, R8 ;  /* 0x3f3172181b087823 */ /* 0x000fe20000010008 */
[----:B0-----:R-:W-:Y:S01]  /*10f0*/  @!P0 FMUL R23, R23, R23 ;  /* 0x0000001717178220 */ /* 0x001fe20000400000 */
[----:B------:R-:W-:-:S03]  /*1100*/  FSETP.GEU.AND P0, PT, R29, -126, PT ;  /* 0xc2fc00001d00780b */ /* 0x000fc60003f0e000 */
[C---:B------:R-:W-:Y:S01]  /*1110*/  FADD.FTZ.RZ R24, R23.reuse, 1 ;  /* 0x3f80000017187421 */ /* 0x040fe2000001c000 */
[----:B------:R-:W-:-:S04]  /*1120*/  ISETP.GE.U32.AND P4, PT, R23, 0x7f800000, PT ;  /* 0x7f8000001700780c */ /* 0x000fc80003f86070 */
[----:B------:R-:W-:-:S04]  /*1130*/  IADD3 R24, R24, -0x3f400000, RZ ;  /* 0xc0c0000018187810 */ /* 0x000fc80007ffe0ff */
[----:B------:R-:W-:Y:S01]  /*1140*/  LOP3.LUT R26, R24, 0xff800000, RZ, 0xc0, !PT ;  /* 0xff800000181a7812 */ /* 0x000fe200078ec0ff */
[----:B------:R-:W-:-:S03]  /*1150*/  @!P0 FMUL R29, R29, 0.5 ;  /* 0x3f0000001d1d8820 */ /* 0x000fc60000400000 */
[----:B------:R-:W-:Y:S01]  /*1160*/  IADD3 R25, -R26, 0x40800000, RZ ;  /* 0x408000001a197810 */ /* 0x000fe20007ffe1ff */
[----:B------:R-:W0:Y:S01]  /*1170*/  MUFU.EX2 R24, R29 ;  /* 0x0000001d00187308 */ /* 0x000e220000000800 */
[----:B------:R-:W-:Y:S02]  /*1180*/  IADD3 R28, R23, -R26, RZ ;  /* 0x8000001a171c7210 */ /* 0x000fe40007ffe0ff */
[----:B------:R-:W-:Y:S01]  /*1190*/  I2FP.F32.S32 R26, R26 ;  /* 0x0000001a001a7245 */ /* 0x000fe20000201400 */
[----:B------:R-:W-:-:S04]  /*11a0*/  FFMA.FTZ R25, R25, R6, -1 ;  /* 0xbf80000019197423 */ /* 0x000fc80000010006 */
[----:B------:R-:W-:Y:S01]  /*11b0*/  FADD R28, R28, R25 ;  /* 0x000000191c1c7221 */ /* 0x000fe20000000000 */
[----:B------:R-:W-:-:S03]  /*11c0*/  FMUL R26, R26, 1.1920928955078125e-07 ;  /* 0x340000001a1a7820 */ /* 0x000fc60000400000 */
[----:B------:R-:W-:Y:S01]  /*11d0*/  FFMA.FTZ R25, R28, -R21, 0.10546888411045074463 ;  /* 0x3dd800121c197423 */ /* 0x000fe20000010815 */
[----:B0-----:R-:W-:-:S03]  /*11e0*/  @!P0 FMUL R24, R24, R24 ;  /* 0x0000001818188220 */ /* 0x001fc60000400000 */
[----:B------:R-:W-:Y:S01]  /*11f0*/  FFMA.FTZ R25, R28, R25, -0.13229703903198242188 ;  /* 0xbe0778e01c197423 */ /* 0x000fe20000010019 */
[----:B------:R-:W-:-:S03]  /*1200*/  FSETP.GT.AND P0, PT, R3, 20, PT ;  /* 0x41a000000300780b */ /* 0x000fc60003f04000 */
[----:B------:R-:W-:Y:S01]  /*1210*/  FFMA.FTZ R25, R28, R25, 0.14491446316242218018 ;  /* 0x3e1464751c197423 */ /* 0x000fe20000010019 */
[----:B------:R-:W-:-:S03]  /*1220*/  ISETP.GE.U32.AND P5, PT, R24, 0x7f800000, PT ;  /* 0x7f8000001800780c */ /* 0x000fc60003fa6070 */
[----:B------:R-:W-:-:S04]  /*1230*/  FFMA.FTZ R25, R28, R25, -0.16641564667224884033 ;  /* 0xbe2a68dd1c197423 */ /* 0x000fc80000010019 */
[----:B------:R-:W-:-:S04]  /*1240*/  FFMA.FTZ R25, R28, R25, 0.19988867640495300293 ;  /* 0x3e4caf9e1c197423 */ /* 0x000fc80000010019 */
[----:B------:R-:W-:-:S04]  /*1250*/  FFMA.FTZ R25, R28, R25, -0.25000196695327758789 ;  /* 0xbe8000421c197423 */ /* 0x000fc80000010019 */
[----:B------:R-:W-:-:S04]  /*1260*/  FFMA.FTZ R25, R28, R25, 0.33333510160446166992 ;  /* 0x3eaaaae61c197423 */ /* 0x000fc80000010019 */
[----:B------:R-:W-:-:S04]  /*1270*/  FFMA.FTZ R25, R28, R25, -0.5 ;  /* 0xbf0000001c197423 */ /* 0x000fc80000010019 */
[----:B------:R-:W-:-:S04]  /*1280*/  FMUL R25, R28, R25 ;  /* 0x000000191c197220 */ /* 0x000fc80000400000 */
[----:B------:R-:W-:Y:S01]  /*1290*/  FFMA.FTZ R27, R28, R25, R28 ;  /* 0x000000191c1b7223 */ /* 0x000fe2000001001c */
[----:B------:R-:W-:-:S05]  /*12a0*/  FADD.FTZ.RZ R25, R24, 1 ;  /* 0x3f80000018197421 */ /* 0x000fca000001c000 */
[----:B------:R-:W-:-:S04]  /*12b0*/  IADD3 R25, R25, -0x3f400000, RZ ;  /* 0xc0c0000019197810 */ /* 0x000fc80007ffe0ff */
[----:B------:R-:W-:-:S04]  /*12c0*/  LOP3.LUT R25, R25, 0xff800000, RZ, 0xc0, !PT ;  /* 0xff80000019197812 */ /* 0x000fc800078ec0ff */
[----:B------:R-:W-:-:S05]  /*12d0*/  IADD3 R28, -R25, 0x40800000, RZ ;  /* 0x40800000191c7810 */ /* 0x000fca0007ffe1ff */
[----:B------:R-:W-:Y:S01]  /*12e0*/  FFMA.FTZ R29, R28, R6, -1 ;  /* 0xbf8000001c1d7423 */ /* 0x000fe20000010006 */
[----:B------:R-:W-:Y:S02]  /*12f0*/  IADD3 R6, R24, -R25, RZ ;  /* 0x8000001918067210 */ /* 0x000fe40007ffe0ff */
[----:B------:R-:W-:-:S03]  /*1300*/  I2FP.F32.S32 R25, R25 ;  /* 0x0000001900197245 */ /* 0x000fc60000201400 */
[----:B------:R-:W-:-:S04]  /*1310*/  FADD R6, R6, R29 ;  /* 0x0000001d06067221 */ /* 0x000fc80000000000 */
[----:B------:R-:W-:-:S04]  /*1320*/  FFMA.FTZ R21, R6, -R21, 0.10546888411045074463 ;  /* 0x3dd8001206157423 */ /* 0x000fc80000010815 */
[----:B------:R-:W-:-:S04]  /*1330*/  FFMA.FTZ R21, R6, R21, -0.13229703903198242188 ;  /* 0xbe0778e006157423 */ /* 0x000fc80000010015 */
[----:B------:R-:W-:-:S04]  /*1340*/  FFMA.FTZ R21, R6, R21, 0.14491446316242218018 ;  /* 0x3e14647506157423 */ /* 0x000fc80000010015 */
[----:B------:R-:W-:-:S04]  /*1350*/  FFMA.FTZ R21, R6, R21, -0.16641564667224884033 ;  /* 0xbe2a68dd06157423 */ /* 0x000fc80000010015 */
[----:B------:R-:W-:-:S04]  /*1360*/  FFMA.FTZ R21, R6, R21, 0.19988867640495300293 ;  /* 0x3e4caf9e06157423 */ /* 0x000fc80000010015 */
[----:B------:R-:W-:-:S04]  /*1370*/  FFMA.FTZ R21, R6, R21, -0.25000196695327758789 ;  /* 0xbe80004206157423 */ /* 0x000fc80000010015 */
[----:B------:R-:W-:-:S04]  /*1380*/  FFMA.FTZ R21, R6, R21, 0.33333510160446166992 ;  /* 0x3eaaaae606157423 */ /* 0x000fc80000010015 */
[----:B------:R-:W-:-:S04]  /*1390*/  FFMA.FTZ R21, R6, R21, -0.5 ;  /* 0xbf00000006157423 */ /* 0x000fc80000010015 */
[----:B------:R-:W-:-:S04]  /*13a0*/  FMUL R21, R6, R21 ;  /* 0x0000001506157220 */ /* 0x000fc80000400000 */
[----:B------:R-:W-:Y:S01]  /*13b0*/  FFMA.FTZ R6, R6, R21, R6 ;  /* 0x0000001506067223 */ /* 0x000fe20000010006 */
[----:B------:R-:W-:Y:S01]  /*13c0*/  FFMA.FTZ R21, R26, 0.69314718246459960938, R27 ;  /* 0x3f3172181a157823 */ /* 0x000fe2000001001b */
[----:B------:R-:W-:Y:S01]  /*13d0*/  FMUL R27, R25, 1.1920928955078125e-07 ;  /* 0x34000000191b7820 */ /* 0x000fe20000400000 */
[----:B------:R-:W-:-:S03]  /*13e0*/  FMUL R25, R22, 1.1920928955078125e-07 ;  /* 0x3400000016197820 */ /* 0x000fc60000400000 */
[----:B------:R-:W-:Y:S01]  /*13f0*/  FFMA.FTZ R6, R27, 0.69314718246459960938, R6 ;  /* 0x3f3172181b067823 */ /* 0x000fe20000010006 */
[----:B------:R-:W-:Y:S01]  /*1400*/  FFMA.FTZ R25, R25, 0.69314718246459960938, R0 ;  /* 0x3f31721819197823 */ /* 0x000fe20000010000 */
[----:B------:R-:W-:Y:S06]  /*1410*/  @!P6 BRA `(.L_x_5) ;  /* 0x000000000014e947 */ /* 0x000fec0003800000 */
[----:B------:R-:W-:-:S13]  /*1420*/  ISETP.GE.AND P6, PT, R7, -0x407fffff, PT ;  /* 0xbf8000010700780c */ /* 0x000fda0003fc6270 */
[----:B------:R-:W-:-:S05]  /*1430*/  @P6 MOV R0, 0x7f800000 ;  /* 0x7f80000000006802 */ /* 0x000fca0000000f00 */
[C---:B------:R-:W-:Y:S01]  /*1440*/  @P6 FFMA.FTZ R25, R7.reuse, R0, +INF ;  /* 0x7f80000007196423 */ /* 0x040fe20000010000 */
[----:B------:R-:W-:-:S04]  /*1450*/  FSETP.NEU.AND P6, PT, R7, RZ, PT ;  /* 0x000000ff0700720b */ /* 0x000fc80003fcd000 */
[----:B------:R-:W-:-:S09]  /*1460*/  FSEL R25, R25, -RZ, P6 ;  /* 0x800000ff19197208 */ /* 0x000fd20003000000 */
.L_x_5:
[----:B------:R-:W-:Y:S05]  /*1470*/  BSYNC B0 ;  /* 0x0000000000007941 */ /* 0x000fea0003800000 */
.L_x_4:
[----:B------:R-:W-:Y:S04]  /*1480*/  BSSY B0, `(.L_x_6) ;  /* 0x0000007000007945 */ /* 0x000fe80003800000 */
[----:B------:R-:W-:Y:S05]  /*1490*/  @!P1 BRA `(.L_x_7) ;  /* 0x0000000000149947 */ /* 0x000fea0003800000 */
[C---:B------:R-:W-:Y:S02]  /*14a0*/  ISETP.GE.AND P1, PT, R17.reuse, -0x407fffff, PT ;  /* 0xbf8000011100780c */ /* 0x040fe40003f26270 */
[----:B------:R-:W-:-:S11]  /*14b0*/  FSETP.NEU.AND P6, PT, R17, RZ, PT ;  /* 0x000000ff1100720b */ /* 0x000fd60003fcd000 */
[----:B------:R-:W-:-:S05]  /*14c0*/  @P1 MOV R0, 0x7f800000 ;  /* 0x7f80000000001802 */ /* 0x000fca0000000f00 */
[----:B------:R-:W-:-:S05]  /*14d0*/  @P1 FFMA.FTZ R16, R17, R0, +INF ;  /* 0x7f80000011101423 */ /* 0x000fca0000010000 */
[----:B------:R-:W-:-:S07]  /*14e0*/  FSEL R16, R16, -RZ, P6 ;  /* 0x800000ff10107208 */ /* 0x000fce0003000000 */
.L_x_7:
[----:B------:R-:W-:Y:S05]  /*14f0*/  BSYNC B0 ;  /* 0x0000000000007941 */ /* 0x000fea0003800000 */
.L_x_6:
[----:B------:R-:W-:Y:S04]  /*1500*/  BSSY B0, `(.L_x_8) ;  /* 0x0000007000007945 */ /* 0x000fe80003800000 */
[----:B------:R-:W-:Y:S05]  /*1510*/  @!P2 BRA `(.L_x_9) ;  /* 0x000000000014a947 */ /* 0x000fea0003800000 */
[C---:B------:R-:W-:Y:S02]  /*1520*/  ISETP.GE.AND P1, PT, R11.reuse, -0x407fffff, PT ;  /* 0xbf8000010b00780c */ /* 0x040fe40003f26270 */
[----:B------:R-:W-:-:S11]  /*1530*/  FSETP.NEU.AND P2, PT, R11, RZ, PT ;  /* 0x000000ff0b00720b */ /* 0x000fd60003f4d000 */
[----:B------:R-:W-:-:S05]  /*1540*/  @P1 MOV R0, 0x7f800000 ;  /* 0x7f80000000001802 */ /* 0x000fca0000000f00 */
[----:B------:R-:W-:-:S05]  /*1550*/  @P1 FFMA.FTZ R9, R11, R0, +INF ;  /* 0x7f8000000b091423 */ /* 0x000fca0000010000 */
[----:B------:R-:W-:-:S07]  /*1560*/  FSEL R9, R9, -RZ, P2 ;  /* 0x800000ff09097208 */ /* 0x000fce0001000000 */
.L_x_9:
[----:B------:R-:W-:Y:S05]  /*1570*/  BSYNC B0 ;  /* 0x0000000000007941 */ /* 0x000fea0003800000 */
.L_x_8:
[----:B------:R-:W-:Y:S04]  /*1580*/  BSSY B0, `(.L_x_10) ;  /* 0x0000007000007945 */ /* 0x000fe80003800000 */
[----:B------:R-:W-:Y:S05]  /*1590*/  @!P3 BRA `(.L_x_11) ;  /* 0x000000000014b947 */ /* 0x000fea0003800000 */
[C---:B------:R-:W-:Y:S02]  /*15a0*/  ISETP.GE.AND P1, PT, R18.reuse, -0x407fffff, PT ;  /* 0xbf8000011200780c */ /* 0x040fe40003f26270 */
[----:B------:R-:W-:-:S11]  /*15b0*/  FSETP.NEU.AND P2, PT, R18, RZ, PT ;  /* 0x000000ff1200720b */ /* 0x000fd60003f4d000 */
[----:B------:R-:W-:-:S05]  /*15c0*/  @P1 MOV R7, 0x7f800000 ;  /* 0x7f80000000071802 */ /* 0x000fca0000000f00 */
[----:B------:R-:W-:-:S05]  /*15d0*/  @P1 FFMA.FTZ R8, R18, R7, +INF ;  /* 0x7f80000012081423 */ /* 0x000fca0000010007 */
[----:B------:R-:W-:-:S07]  /*15e0*/  FSEL R8, R8, -RZ, P2 ;  /* 0x800000ff08087208 */ /* 0x000fce0001000000 */
.L_x_11:
[----:B------:R-:W-:Y:S05]  /*15f0*/  BSYNC B0 ;  /* 0x0000000000007941 */ /* 0x000fea0003800000 */
.L_x_10:
[----:B------:R-:W-:Y:S04]  /*1600*/  BSSY B0, `(.L_x_12) ;  /* 0x0000007000007945 */ /* 0x000fe80003800000 */
[----:B------:R-:W-:Y:S05]  /*1610*/  @!P4 BRA `(.L_x_13) ;  /* 0x000000000014c947 */ /* 0x000fea0003800000 */
[C---:B------:R-:W-:Y:S02]  /*1620*/  ISETP.GE.AND P1, PT, R23.reuse, -0x407fffff, PT ;  /* 0xbf8000011700780c */ /* 0x040fe40003f26270 */
[----:B------:R-:W-:-:S11]  /*1630*/  FSETP.NEU.AND P2, PT, R23, RZ, PT ;  /* 0x000000ff1700720b */ /* 0x000fd60003f4d000 */
[----:B------:R-:W-:-:S05]  /*1640*/  @P1 MOV R0, 0x7f800000 ;  /* 0x7f80000000001802 */ /* 0x000fca0000000f00 */
[----:B------:R-:W-:-:S05]  /*1650*/  @P1 FFMA.FTZ R21, R23, R0, +INF ;  /* 0x7f80000017151423 */ /* 0x000fca0000010000 */
[----:B------:R-:W-:-:S07]  /*1660*/  FSEL R21, R21, -RZ, P2 ;  /* 0x800000ff15157208 */ /* 0x000fce0001000000 */
.L_x_13:
[----:B------:R-:W-:Y:S05]  /*1670*/  BSYNC B0 ;  /* 0x0000000000007941 */ /* 0x000fea0003800000 */
.L_x_12:
[----:B------:R-:W-:Y:S04]  /*1680*/  BSSY B0, `(.L_x_14) ;  /* 0x0000007000007945 */ /* 0x000fe80003800000 */
[----:B------:R-:W-:Y:S05]  /*1690*/  @!P5 BRA `(.L_x_15) ;  /* 0x000000000014d947 */ /* 0x000fea0003800000 */
[C---:B------:R-:W-:Y:S02]  /*16a0*/  ISETP.GE.AND P1, PT, R24.reuse, -0x407fffff, PT ;  /* 0xbf8000011800780c */ /* 0x040fe40003f26270 */
[----:B------:R-:W-:-:S11]  /*16b0*/  FSETP.NEU.AND P2, PT, R24, RZ, PT ;  /* 0x000000ff1800720b */ /* 0x000fd60003f4d000 */
[----:B------:R-:W-:-:S05]  /*16c0*/  @P1 MOV R7, 0x7f800000 ;  /* 0x7f80000000071802 */ /* 0x000fca0000000f00 */
[----:B------:R-:W-:-:S05]  /*16d0*/  @P1 FFMA.FTZ R6, R24, R7, +INF ;  /* 0x7f80000018061423 */ /* 0x000fca0000010007 */
[----:B------:R-:W-:-:S07]  /*16e0*/  FSEL R6, R6, -RZ, P2 ;  /* 0x800000ff06067208 */ /* 0x000fce0001000000 */
.L_x_15:
[----:B------:R-:W-:Y:S05]  /*16f0*/  BSYNC B0 ;  /* 0x0000000000007941 */ /* 0x000fea0003800000 */
.L_x_14:
[----:B------:R-:W-:Y:S01]  /*1700*/  FSEL R18, R3, R20, P0 ;  /* 0x0000001403127208 */ /* 0x000fe20000000000 */
[----:B------:R-:W-:Y:S01]  /*1710*/  BSSY B0, `(.L_x_16) ;  /* 0x0000018000007945 */ /* 0x000fe20003800000 */
[----:B------:R-:W-:Y:S02]  /*1720*/  FSETP.GT.AND P1, PT, R4, 20, PT ;  /* 0x41a000000400780b */ /* 0x000fe40003f24000 */
[----:B------:R-:W-:Y:S01]  /*1730*/  FSETP.GT.AND P0, PT, R10, 20, PT ;  /* 0x41a000000a00780b */ /* 0x000fe20003f04000 */
[----:B------:R-:W-:Y:S01]  /*1740*/  FADD.FTZ R22, |R18|, -RZ ;  /* 0x800000ff12167221 */ /* 0x000fe20000010200 */
[----:B------:R-:W-:-:S04]  /*1750*/  FSEL R7, R4, R19, P1 ;  /* 0x0000001304077208 */ /* 0x000fc80000800000 */
[----:B------:R-:W-:-:S13]  /*1760*/  FSETP.GE.AND P2, PT, R22, 0.60000002384185791016, PT ;  /* 0x3f19999a1600780b */ /* 0x000fda0003f46000 */
[----:B------:R-:W-:Y:S05]  /*1770*/  @!P2 BRA `(.L_x_17) ;  /* 0x000000000028a947 */ /* 0x000fea0003800000 */
[C---:B------:R-:W-:Y:S01]  /*1780*/  FMUL R0, R22.reuse, 2.8853900432586669922 ;  /* 0x4038aa3b16007820 */ /* 0x040fe20000400000 */
[----:B------:R-:W-:Y:S01]  /*1790*/  HFMA2.MMA R20, -RZ, RZ, 1.875, 0 ;  /* 0x3f800000ff147435 */ /* 0x000fe200000001ff */
[----:B------:R-:W-:-:S04]  /*17a0*/  FSETP.GE.AND P1, PT, R22, 9.010913848876953125, PT ;  /* 0x41102cb41600780b */ /* 0x000fc80003f26000 */
[----:B------:R-:W0:Y:S02]  /*17b0*/  MUFU.EX2 R0, R0 ;  /* 0x0000000000007308 */ /* 0x000e240000000800 */
[----:B0-----:R-:W-:-:S06]  /*17c0*/  FADD R11, R0, 1 ;  /* 0x3f800000000b7421 */ /* 0x001fcc0000000000 */
[----:B------:R-:W0:Y:S02]  /*17d0*/  MUFU.RCP R11, R11 ;  /* 0x0000000b000b7308 */ /* 0x000e240000001000 */
[----:B0-----:R-:W-:-:S05]  /*17e0*/  FFMA.FTZ R17, R11, -2, R20 ;  /* 0xc00000000b117823 */ /* 0x001fca0000010014 */
[----:B------:R-:W-:-:S04]  /*17f0*/  FSEL R17, R17, 1, !P1 ;  /* 0x3f80000011117808 */ /* 0x000fc80004800000 */
[----:B------:R-:W-:Y:S01]  /*1800*/  LOP3.LUT R18, R17, 0x80000000, R18, 0xf8, !PT ;  /* 0x8000000011127812 */ /* 0x000fe200078ef812 */
[----:B------:R-:W-:Y:S06]  /*1810*/  BRA `(.L_x_18) ;  /* 0x00000000001c7947 */ /* 0x000fec0003800000 */
.L_x_17:
[----:B------:R-:W-:Y:S01]  /*1820*/  MOV R0, 0x3c80f082 ;  /* 0x3c80f08200007802 */ /* 0x000fe20000000f00 */
[----:B------:R-:W-:-:S04]  /*1830*/  FMUL R11, R18, R18 ;  /* 0x00000012120b7220 */ /* 0x000fc80000400000 */
[----:B------:R-:W-:-:S04]  /*1840*/  FFMA.FTZ R0, R11, R0, -0.052303962409496307373 ;  /* 0xbd563cae0b007423 */ /* 0x000fc80000010000 */
[----:B------:R-:W-:-:S04]  /*1850*/  FFMA.FTZ R0, R11, R0, 0.1331529766321182251 ;  /* 0x3e0859410b007423 */ /* 0x000fc80000010000 */
[----:B------:R-:W-:-:S04]  /*1860*/  FFMA.FTZ R0, R11, R0, -0.33332768082618713379 ;  /* 0xbeaaa9ed0b007423 */ /* 0x000fc80000010000 */
[----:B------:R-:W-:-:S04]  /*1870*/  FFMA.FTZ R11, R11, R0, RZ ;  /* 0x000000000b0b7223 */ /* 0x000fc800000100ff */
[----:B------:R-:W-:-:S07]  /*1880*/  FFMA.FTZ R18, R18, R11, R18 ;  /* 0x0000000b12127223 */ /* 0x000fce0000010012 */
.L_x_18:
[----:B------:R-:W-:Y:S05]  /*1890*/  BSYNC B0 ;  /* 0x0000000000007941 */ /* 0x000fea0003800000 */
.L_x_16:
[----:B------:R-:W-:Y:S01]  /*18a0*/  FADD.FTZ R22, |R7|, -RZ ;  /* 0x800000ff07167221 */ /* 0x000fe20000010200 */
[----:B------:R-:W-:Y:S01]  /*18b0*/  BSSY B0, `(.L_x_19) ;  /* 0x0000016000007945 */ /* 0x000fe20003800000 */
[----:B------:R-:W-:Y:S02]  /*18c0*/  FSETP.GT.AND P1, PT, R5, 20, PT ;  /* 0x41a000000500780b */ /* 0x000fe40003f24000 */
[----:B------:R-:W-:Y:S02]  /*18d0*/  FSEL R11, R10, R25, P0 ;  /* 0x000000190a0b7208 */ /* 0x000fe40000000000 */
        /* <DEDUP_REMOVED lines=12> */
.L_x_20:
[----:B------:R-:W-:Y:S01]  /*19a0*/  MOV R0, 0x3c80f082 ;  /* 0x3c80f08200007802 */ /* 0x000fe20000000f00 */
[----:B------:R-:W-:-:S04]  /*19b0*/  FMUL R17, R7, R7 ;  /* 0x0000000707117220 */ /* 0x000fc80000400000 */
[----:B------:R-:W-:-:S04]  /*19c0*/  FFMA.FTZ R0, R17, R0, -0.052303962409496307373 ;  /* 0xbd563cae11007423 */ /* 0x000fc80000010000 */
[----:B------:R-:W-:-:S04]  /*19d0*/  FFMA.FTZ R0, R17, R0, 0.1331529766321182251 ;  /* 0x3e08594111007423 */ /* 0x000fc80000010000 */
[----:B------:R-:W-:-:S04]  /*19e0*/  FFMA.FTZ R0, R17, R0, -0.33332768082618713379 ;  /* 0xbeaaa9ed11007423 */ /* 0x000fc80000010000 */
[----:B------:R-:W-:-:S04]  /*19f0*/  FFMA.FTZ R0, R17, R0, RZ ;  /* 0x0000000011007223 */ /* 0x000fc800000100ff */
[----:B------:R-:W-:-:S07]  /*1a00*/  FFMA.FTZ R7, R7, R0, R7 ;  /* 0x0000000007077223 */ /* 0x000fce0000010007 */
.L_x_21:
[----:B------:R-:W-:Y:S05]  /*1a10*/  BSYNC B0 ;  /* 0x0000000000007941 */ /* 0x000fea0003800000 */
.L_x_19:
        /* <DEDUP_REMOVED lines=16> */
.L_x_23:
[----:B------:R-:W-:Y:S01]  /*1b20*/  MOV R0, 0x3c80f082 ;  /* 0x3c80f08200007802 */ /* 0x000fe20000000f00 */
[----:B------:R-:W-:-:S04]  /*1b30*/  FMUL R17, R11, R11 ;  /* 0x0000000b0b117220 */ /* 0x000fc80000400000 */
[----:B------:R-:W-:-:S04]  /*1b40*/  FFMA.FTZ R0, R17, R0, -0.052303962409496307373 ;  /* 0xbd563cae11007423 */ /* 0x000fc80000010000 */
[----:B------:R-:W-:-:S04]  /*1b50*/  FFMA.FTZ R0, R17, R0, 0.1331529766321182251 ;  /* 0x3e08594111007423 */ /* 0x000fc80000010000 */
[----:B------:R-:W-:-:S04]  /*1b60*/  FFMA.FTZ R0, R17, R0, -0.33332768082618713379 ;  /* 0xbeaaa9ed11007423 */ /* 0x000fc80000010000 */
[----:B------:R-:W-:-:S04]  /*1b70*/  FFMA.FTZ R0, R17, R0, RZ ;  /* 0x0000000011007223 */ /* 0x000fc800000100ff */
[----:B------:R-:W-:-:S07]  /*1b80*/  FFMA.FTZ R11, R11, R0, R11 ;  /* 0x000000000b0b7223 */ /* 0x000fce000001000b */
.L_x_24:
[----:B------:R-:W-:Y:S05]  /*1b90*/  BSYNC B0 ;  /* 0x0000000000007941 */ /* 0x000fea0003800000 */
.L_x_22:
        /* <DEDUP_REMOVED lines=16> */
.L_x_26:
[----:B------:R-:W-:Y:S01]  /*1ca0*/  MOV R0, 0x3c80f082 ;  /* 0x3c80f08200007802 */ /* 0x000fe20000000f00 */
[----:B------:R-:W-:-:S04]  /*1cb0*/  FMUL R9, R16, R16 ;  /* 0x0000001010097220 */ /* 0x000fc80000400000 */
[----:B------:R-:W-:-:S04]  /*1cc0*/  FFMA.FTZ R0, R9, R0, -0.052303962409496307373 ;  /* 0xbd563cae09007423 */ /* 0x000fc80000010000 */
[----:B------:R-:W-:-:S04]  /*1cd0*/  FFMA.FTZ R0, R9, R0, 0.1331529766321182251 ;  /* 0x3e08594109007423 */ /* 0x000fc80000010000 */
[----:B------:R-:W-:-:S04]  /*1ce0*/  FFMA.FTZ R0, R9, R0, -0.33332768082618713379 ;  /* 0xbeaaa9ed09007423 */ /* 0x000fc80000010000 */
[----:B------:R-:W-:-:S04]  /*1cf0*/  FFMA.FTZ R9, R9, R0, RZ ;  /* 0x0000000009097223 */ /* 0x000fc800000100ff */
[----:B------:R-:W-:-:S07]  /*1d00*/  FFMA.FTZ R16, R16, R9, R16 ;  /* 0x0000000910107223 */ /* 0x000fce0000010010 */
.L_x_27:
[----:B------:R-:W-:Y:S05]  /*1d10*/  BSYNC B0 ;  /* 0x0000000000007941 */ /* 0x000fea0003800000 */
.L_x_25:
        /* <DEDUP_REMOVED lines=16> */
.L_x_29:
[----:B------:R-:W-:Y:S01]  /*1e20*/  MOV R0, 0x3c80f082 ;  /* 0x3c80f08200007802 */ /* 0x000fe20000000f00 */
[----:B------:R-:W-:-:S04]  /*1e30*/  FMUL R9, R17, R17 ;  /* 0x0000001111097220 */ /* 0x000fc80000400000 */
[----:B------:R-:W-:-:S04]  /*1e40*/  FFMA.FTZ R0, R9, R0, -0.052303962409496307373 ;  /* 0xbd563cae09007423 */ /* 0x000fc80000010000 */
[----:B------:R-:W-:-:S04]  /*1e50*/  FFMA.FTZ R0, R9, R0, 0.1331529766321182251 ;  /* 0x3e08594109007423 */ /* 0x000fc80000010000 */
[----:B------:R-:W-:-:S04]  /*1e60*/  FFMA.FTZ R0, R9, R0, -0.33332768082618713379 ;  /* 0xbeaaa9ed09007423 */ /* 0x000fc80000010000 */
[----:B------:R-:W-:-:S04]  /*1e70*/  FFMA.FTZ R0, R9, R0, RZ ;  /* 0x0000000009007223 */ /* 0x000fc800000100ff */
[----:B------:R-:W-:-:S07]  /*1e80*/  FFMA.FTZ R17, R17, R0, R17 ;  /* 0x0000000011117223 */ /* 0x000fce0000010011 */
.L_x_30:
[----:B------:R-:W-:Y:S05]  /*1e90*/  BSYNC B0 ;  /* 0x0000000000007941 */ /* 0x000fea0003800000 */
.L_x_28:
        /* <DEDUP_REMOVED lines=16> */
.L_x_32:
[----:B------:R-:W-:Y:S01]  /*1fa0*/  MOV R0, 0x3c80f082 ;  /* 0x3c80f08200007802 */ /* 0x000fe20000000f00 */
[----:B------:R-:W-:-:S04]  /*1fb0*/  FMUL R9, R8, R8 ;  /* 0x0000000808097220 */ /* 0x000fc80000400000 */
[----:B------:R-:W-:-:S04]  /*1fc0*/  FFMA.FTZ R0, R9, R0, -0.052303962409496307373 ;  /* 0xbd563cae09007423 */ /* 0x000fc80000010000 */
[----:B------:R-:W-:-:S04]  /*1fd0*/  FFMA.FTZ R0, R9, R0, 0.1331529766321182251 ;  /* 0x3e08594109007423 */ /* 0x000fc80000010000 */
[----:B------:R-:W-:-:S04]  /*1fe0*/  FFMA.FTZ R0, R9, R0, -0.33332768082618713379 ;  /* 0xbeaaa9ed09007423 */ /* 0x000fc80000010000 */
[----:B------:R-:W-:-:S04]  /*1ff0*/  FFMA.FTZ R9, R9, R0, RZ ;  /* 0x0000000009097223 */ /* 0x000fc800000100ff */
[----:B------:R-:W-:-:S07]  /*2000*/  FFMA.FTZ R20, R8, R9, R8 ;  /* 0x0000000908147223 */ /* 0x000fce0000010008 */
.L_x_33:
[----:B------:R-:W-:Y:S05]  /*2010*/  BSYNC B0 ;  /* 0x0000000000007941 */ /* 0x000fea0003800000 */
.L_x_31:
[----:B------:R-:W-:Y:S01]  /*2020*/  FADD.FTZ R19, |R21|, -RZ ;  /* 0x800000ff15137221 */ /* 0x000fe20000010200 */
[----:B------:R-:W-:Y:S01]  /*2030*/  BSSY B0, `(.L_x_34) ;  /* 0x0000015000007945 */ /* 0x000fe20003800000 */
[----:B------:R-:W-:-:S03]  /*2040*/  FSEL R6, R15, R6, P1 ;  /* 0x000000060f067208 */ /* 0x000fc60000800000 */
        /* <DEDUP_REMOVED lines=12> */
.L_x_35:
[----:B------:R-:W-:Y:S01]  /*2110*/  MOV R0, 0x3c80f082 ;  /* 0x3c80f08200007802 */ /* 0x000fe20000000f00 */
[----:B------:R-:W-:-:S04]  /*2120*/  FMUL R9, R21, R21 ;  /* 0x0000001515097220 */ /* 0x000fc80000400000 */
[----:B------:R-:W-:-:S04]  /*2130*/  FFMA.FTZ R0, R9, R0, -0.052303962409496307373 ;  /* 0xbd563cae09007423 */ /* 0x000fc80000010000 */
[----:B------:R-:W-:-:S04]  /*2140*/  FFMA.FTZ R0, R9, R0, 0.1331529766321182251 ;  /* 0x3e08594109007423 */ /* 0x000fc80000010000 */
[----:B------:R-:W-:-:S04]  /*2150*/  FFMA.FTZ R0, R9, R0, -0.33332768082618713379 ;  /* 0xbeaaa9ed09007423 */ /* 0x000fc80000010000 */
[----:B------:R-:W-:-:S04]  /*2160*/  FFMA.FTZ R0, R9, R0, RZ ;  /* 0x0000000009007223 */ /* 0x000fc800000100ff */
[----:B------:R-:W-:-:S07]  /*2170*/  FFMA.FTZ R21, R21, R0, R21 ;  /* 0x0000000015157223 */ /* 0x000fce0000010015 */
.L_x_36:
[----:B------:R-:W-:Y:S05]  /*2180*/  BSYNC B0 ;  /* 0x0000000000007941 */ /* 0x000fea0003800000 */
.L_x_34:
[----:B------:R-:W-:Y:S01]  /*2190*/  FADD.FTZ R22, |R6|, -RZ ;  /* 0x800000ff06167221 */ /* 0x000fe20000010200 */
[----:B------:R-:W-:Y:S01]  /*21a0*/  BSSY B0, `(.L_x_37) ;  /* 0x0000015000007945 */ /* 0x000fe20003800000 */
[----:B------:R-:W-:-:S03]  /*21b0*/  SHF.R.S32.HI R19, RZ, 0x1f, R2 ;  /* 0x0000001fff137819 */ /* 0x000fc60000011402 */
        /* <DEDUP_REMOVED lines=12> */
.L_x_38:
[----:B------:R-:W-:Y:S01]  /*2280*/  MOV R0, 0x3c80f082 ;  /* 0x3c80f08200007802 */ /* 0x000fe20000000f00 */
[----:B------:R-:W-:-:S04]  /*2290*/  FMUL R9, R6, R6 ;  /* 0x0000000606097220 */ /* 0x000fc80000400000 */
[----:B------:R-:W-:-:S04]  /*22a0*/  FFMA.FTZ R0, R9, R0, -0.052303962409496307373 ;  /* 0xbd563cae09007423 */ /* 0x000fc80000010000 */
[----:B------:R-:W-:-:S04]  /*22b0*/  FFMA.FTZ R0, R9, R0, 0.1331529766321182251 ;  /* 0x3e08594109007423 */ /* 0x000fc80000010000 */
[----:B------:R-:W-:-:S04]  /*22c0*/  FFMA.FTZ R0, R9, R0, -0.33332768082618713379 ;  /* 0xbeaaa9ed09007423 */ /* 0x000fc80000010000 */
[----:B------:R-:W-:-:S04]  /*22d0*/  FFMA.FTZ R9, R9, R0, RZ ;  /* 0x0000000009097223 */ /* 0x000fc800000100ff */
[----:B------:R-:W-:-:S07]  /*22e0*/  FFMA.FTZ R0, R6, R9, R6 ;  /* 0x0000000906007223 */ /* 0x000fce0000010006 */
.L_x_39:
[----:B------:R-:W-:Y:S05]  /*22f0*/  BSYNC B0 ;  /* 0x0000000000007941 */ /* 0x000fea0003800000 */
.L_x_37:
[----:B------:R-:W-:Y:S01]  /*2300*/  ULDC.64 UR6, c[0x0][0x210] ;  /* 0x0000840000067ab9 */ /* 0x000fe20000000a00 */
[----:B------:R-:W-:Y:S01]  /*2310*/  FMUL R9, R4, R7 ;  /* 0x0000000704097220 */ /* 0x000fe20000400000 */
[----:B------:R-:W-:Y:S01]  /*2320*/  LEA R6, P0, R2, UR6, 0x2 ;  /* 0x0000000602067c11 */ /* 0x000fe2000f8010ff */
[----:B------:R-:W-:Y:S01]  /*2330*/  FMUL R10, R10, R11 ;  /* 0x0000000b0a0a7220 */ /* 0x000fe20000400000 */
[----:B------:R-:W-:Y:S01]  /*2340*/  FMUL R8, R3, R18 ;  /* 0x0000001203087220 */ /* 0x000fe20000400000 */
[----:B------:R-:W-:Y:S01]  /*2350*/  FMUL R11, R5, R16 ;  /* 0x00000010050b7220 */ /* 0x000fe20000400000 */
[----:B------:R-:W-:Y:S01]  /*2360*/  LEA.HI.X R7, R2, UR7, R19, 0x2, P0 ;  /* 0x0000000702077c11 */ /* 0x000fe200080f1413 */
[----:B------:R-:W-:Y:S01]  /*2370*/  FMUL R12, R12, R17 ;  /* 0x000000110c0c7220 */ /* 0x000fe20000400000 */
[----:B------:R-:W-:Y:S01]  /*2380*/  FMUL R13, R13, R20 ;  /* 0x000000140d0d7220 */ /* 0x000fe20000400000 */
[----:B------:R-:W-:Y:S01]  /*2390*/  FMUL R14, R14, R21 ;  /* 0x000000150e0e7220 */ /* 0x000fe20000400000 */
[----:B------:R-:W-:Y:S01]  /*23a0*/  FMUL R15, R15, R0 ;  /* 0x000000000f0f7220 */ /* 0x000fe20000400000 */
[----:B------:R-:W-:Y:S04]  /*23b0*/  STG.E.128 desc[UR4][R6.64], R8 ;  /* 0x0000000806007986 */ /* 0x000fe8000c101d04 */
[----:B------:R-:W-:Y:S01]  /*23c0*/  STG.E.128 desc[UR4][R6.64+0x800], R12 ;  /* 0x0008000c06007986 */ /* 0x000fe2000c101d04 */
[----:B------:R-:W-:Y:S05]  /*23d0*/  EXIT ;  /* 0x000000000000794d */ /* 0x000fea0003800000 */
.L_x_40:
[----:B------:R-:W-:-:S00]  /*23e0*/  BRA `(.L_x_40) ;  /* 0xfffffffc00fc7947 */ /* 0x000fc0000383ffff */
[----:B------:R-:W-:-:S00]  /*23f0*/  NOP ;  /* 0x0000000000007918 */ /* 0x000fc00000000000 */
        /* <DEDUP_REMOVED lines=8> */
.L_x_41:


//--------------------- .nv.global.init           --------------------------
	.section	.nv.global.init,"aw",@progbits
.nv.global.init:
	.type		_$_str,@object
	.size		_$_str,(_$_str_$_2 - _$_str)
_$_str:
        /*0000*/ 	.byte	0x5f, 0x5f, 0x43, 0x55, 0x44, 0x41, 0x5f, 0x46, 0x54, 0x5a, 0x00
	.type		_$_str_$_2,@object
	.size		_$_str_$_2,(.L_1 - _$_str_$_2)
_$_str_$_2:
        /*000b*/ 	.byte	0x5f, 0x5f, 0x43, 0x55, 0x44, 0x41, 0x5f, 0x50, 0x52, 0x45, 0x43, 0x5f, 0x53, 0x51, 0x52, 0x54
        /*001b*/ 	.byte	0x00
.L_1:


//--------------------- .nv.constant0.triton_poi_fused__native_batch_norm_legit_no_training_mul_softplus_tanh_14 --------------------------
	.section	.nv.constant0.triton_poi_fused__native_batch_norm_legit_no_training_mul_softplus_tanh_14,"a",@progbits
	.sectionflags	@""
	.align	4
.nv.constant0.triton_poi_fused__native_batch_norm_legit_no_training_mul_softplus_tanh_14:
	.zero		580
